// auto-generated by cutlass_sweep.gemm — config: {"arch": "sm_90", "cluster_m": 1, "cluster_n": 1, "dtype": "int8", "dtype_b": "int8", "layout": "nt", "stages": 0, "tile_k": 32, "tile_m": 384, "tile_n": 80}
#include "cutlass/cutlass.h"
#include "cutlass/gemm/collective/collective_builder.hpp"
#include "cutlass/gemm/device/gemm_universal_adapter.h"
#include "cutlass/gemm/kernel/gemm_universal.hpp"
#include "cutlass/epilogue/collective/collective_builder.hpp"

using ElemA = int8_t;
using ElemB = int8_t;
using ElemCD = int8_t;
using Acc  = int32_t;
using TileShape    = cute::Shape<cute::_384, cute::_80, cute::_32>;
using ClusterShape = cute::Shape<cute::_1, cute::_1, cute::_1>;

using CollectiveEpilogue = typename cutlass::epilogue::collective::CollectiveBuilder<
    cutlass::arch::Sm90, cutlass::arch::OpClassTensorOp,
    TileShape, ClusterShape,
    cutlass::epilogue::collective::EpilogueTileAuto,
    Acc, Acc,
    ElemCD, cutlass::layout::RowMajor, 128 / cutlass::sizeof_bits<ElemCD>::value,
    ElemCD, cutlass::layout::RowMajor, 128 / cutlass::sizeof_bits<ElemCD>::value,
    cutlass::epilogue::collective::EpilogueScheduleAuto
  >::CollectiveOp;

using CollectiveMainloop = typename cutlass::gemm::collective::CollectiveBuilder<
    cutlass::arch::Sm90, cutlass::arch::OpClassTensorOp,
    ElemA, cutlass::layout::RowMajor, 128 / cutlass::sizeof_bits<ElemA>::value,
    ElemB, cutlass::layout::ColumnMajor, 128 / cutlass::sizeof_bits<ElemB>::value,
    Acc,
    TileShape, ClusterShape,
    cutlass::gemm::collective::StageCountAutoCarveout<static_cast<int>(sizeof(typename CollectiveEpilogue::SharedStorage))>,
    cutlass::gemm::collective::KernelScheduleAuto
  >::CollectiveOp;

using GemmKernel = cutlass::gemm::kernel::GemmUniversal<
    cute::Shape<int,int,int,int>,
    CollectiveMainloop,
    CollectiveEpilogue
>;
using Gemm = cutlass::gemm::device::GemmUniversalAdapter<GemmKernel>;

// Force the device kernel symbol into the cubin without needing a host main.
auto* _anchor = &cutlass::device_kernel<GemmKernel>;


// ===== COMPILED SASS (sm_90a) =====

	.target	sm_90a

	.elftype	@"ET_EXEC"


//--------------------- .note.nv.tkinfo           --------------------------
	.section	.note.nv.tkinfo,"",@"SHT_NOTE"
	.sectionflags	@"SHF_NOTE_NV_TKINFO"
	.tkinfo
        /*0018*/ 	.word	0x00000002
        /*0030*/ 	.string	""
        /*0030*/ 	.string	"ptxas"
        /*0030*/ 	.string	"Cuda compilation tools, release 13.0, V13.0.88"
        /*0030*/ 	.string	"Build cuda_13.0.r13.0/compiler.36424714_0"
        /*0030*/ 	.string	"-arch sm_90a -m 64 "



//--------------------- .note.nv.cuinfo           --------------------------
	.section	.note.nv.cuinfo,"",@"SHT_NOTE"
	.sectionflags	@"SHF_NOTE_NV_CUINFO"
        /*0018*/ 	.short	0x0002
        /*001a*/ 	.short	0x005a
        /*001c*/ 	.short	0x0082
	.zero		2


//--------------------- .nv.info                  --------------------------
	.section	.nv.info,"",@"SHT_CUDA_INFO"
	.align	4


	//----- nvinfo : EIATTR_REGCOUNT
	.align		4
        /*0000*/ 	.byte	0x04, 0x2f
        /*0002*/ 	.short	(.L_15 - .L_14)
	.align		4
.L_14:
        /*0004*/ 	.word	index@(_ZN7cutlass13device_kernelINS_4gemm6kernel13GemmUniversalIN4cute5tupleIJiiiiEEENS1_10collective13CollectiveMmaINS1_34MainloopSm90TmaGmmaWarpSpecializedILi15ENS5_IJNS4_1CILi1EEESB_SB_EEENS1_35KernelTmaWarpSpecializedCooperativeEEENS5_IJNSA_ILi384EEENSA_ILi80EEENSA_ILi32EEEEEEaNS5_IJlSB_lEEEaSJ_NS4_8TiledMMAINS4_8MMA_AtomIJNS4_4SM904GMMA26MMA_64x16x32_S32S8S8_SS_TNEEEENS4_6LayoutINS5_IJNSA_ILi2EEESB_SB_EEENS5_IJSB_NSA_ILi0EEEST_EEEEENS5_IJNS4_10UnderscoreESW_SW_EEEEENS4_13SM90_TMA_LOADENS4_14ComposedLayoutINS4_7SwizzleILi1ELi4ELi3EEENS4_18smem_ptr_flag_bitsILi8EEENSQ_INS5_IJNSA_ILi8EEESH_EEENS5_IJSH_SB_EEEEEEEvNS4_8identityESZ_S19_vS1A_EENS_8epilogue10collective6detail29Sm90TmaWarpSpecializedAdapterINS1D_15DefaultEpilogueIaSJ_SJ_NS1C_6thread17LinearCombinationIaLi1EiiLNS1H_9ScaleType4KindE0ELNS_15FloatRoundStyleE2EaEENS1_15EpilogueDefaultEEEEEvvEEEEvNT_6ParamsE)
        /*0008*/ 	.word	0x000000a8


	//----- nvinfo : EIATTR_FRAME_SIZE
	.align		4
.L_15:
        /*000c*/ 	.byte	0x04, 0x11
        /*000e*/ 	.short	(.L_17 - .L_16)
	.align		4
.L_16:
        /*0010*/ 	.word	index@(_ZN7cutlass13device_kernelINS_4gemm6kernel13GemmUniversalIN4cute5tupleIJiiiiEEENS1_10collective13CollectiveMmaINS1_34MainloopSm90TmaGmmaWarpSpecializedILi15ENS5_IJNS4_1CILi1EEESB_SB_EEENS1_35KernelTmaWarpSpecializedCooperativeEEENS5_IJNSA_ILi384EEENSA_ILi80EEENSA_ILi32EEEEEEaNS5_IJlSB_lEEEaSJ_NS4_8TiledMMAINS4_8MMA_AtomIJNS4_4SM904GMMA26MMA_64x16x32_S32S8S8_SS_TNEEEENS4_6LayoutINS5_IJNSA_ILi2EEESB_SB_EEENS5_IJSB_NSA_ILi0EEEST_EEEEENS5_IJNS4_10UnderscoreESW_SW_EEEEENS4_13SM90_TMA_LOADENS4_14ComposedLayoutINS4_7SwizzleILi1ELi4ELi3EEENS4_18smem_ptr_flag_bitsILi8EEENSQ_INS5_IJNSA_ILi8EEESH_EEENS5_IJSH_SB_EEEEEEEvNS4_8identityESZ_S19_vS1A_EENS_8epilogue10collective6detail29Sm90TmaWarpSpecializedAdapterINS1D_15DefaultEpilogueIaSJ_SJ_NS1C_6thread17LinearCombinationIaLi1EiiLNS1H_9ScaleType4KindE0ELNS_15FloatRoundStyleE2EaEENS1_15EpilogueDefaultEEEEEvvEEEEvNT_6ParamsE)
        /*0014*/ 	.word	0x00000000


	//----- nvinfo : EIATTR_MIN_STACK_SIZE
	.align		4
.L_17:
        /*0018*/ 	.byte	0x04, 0x12
        /*001a*/ 	.short	(.L_19 - .L_18)
	.align		4
.L_18:
        /*001c*/ 	.word	index@(_ZN7cutlass13device_kernelINS_4gemm6kernel13GemmUniversalIN4cute5tupleIJiiiiEEENS1_10collective13CollectiveMmaINS1_34MainloopSm90TmaGmmaWarpSpecializedILi15ENS5_IJNS4_1CILi1EEESB_SB_EEENS1_35KernelTmaWarpSpecializedCooperativeEEENS5_IJNSA_ILi384EEENSA_ILi80EEENSA_ILi32EEEEEEaNS5_IJlSB_lEEEaSJ_NS4_8TiledMMAINS4_8MMA_AtomIJNS4_4SM904GMMA26MMA_64x16x32_S32S8S8_SS_TNEEEENS4_6LayoutINS5_IJNSA_ILi2EEESB_SB_EEENS5_IJSB_NSA_ILi0EEEST_EEEEENS5_IJNS4_10UnderscoreESW_SW_EEEEENS4_13SM90_TMA_LOADENS4_14ComposedLayoutINS4_7SwizzleILi1ELi4ELi3EEENS4_18smem_ptr_flag_bitsILi8EEENSQ_INS5_IJNSA_ILi8EEESH_EEENS5_IJSH_SB_EEEEEEEvNS4_8identityESZ_S19_vS1A_EENS_8epilogue10collective6detail29Sm90TmaWarpSpecializedAdapterINS1D_15DefaultEpilogueIaSJ_SJ_NS1C_6thread17LinearCombinationIaLi1EiiLNS1H_9ScaleType4KindE0ELNS_15FloatRoundStyleE2EaEENS1_15EpilogueDefaultEEEEEvvEEEEvNT_6ParamsE)
        /*0020*/ 	.word	0x00000000
.L_19:


//--------------------- .nv.compat                --------------------------
	.section	.nv.compat,"",@"SHT_CUDA_COMPAT_INFO"
	.align	4
        /*0000*/ 	.byte	0x02, 0x09, 0x01, 0x00, 0x02, 0x02, 0x04, 0x00, 0x02, 0x05, 0x05, 0x00, 0x03, 0x07, 0x01, 0x01
        /*0010*/ 	.byte	0x02, 0x03, 0x01, 0x00, 0x02, 0x06, 0x01, 0x00, 0x04, 0x0b, 0x08, 0x00, 0x00, 0x00, 0x00, 0x00
        /*0020*/ 	.byte	0x00, 0x00, 0x00, 0x00


//--------------------- .nv.info._ZN7cutlass13device_kernelINS_4gemm6kernel13GemmUniversalIN4cute5tupleIJiiiiEEENS1_10collective13CollectiveMmaINS1_34MainloopSm90TmaGmmaWarpSpecializedILi15ENS5_IJNS4_1CILi1EEESB_SB_EEENS1_35KernelTmaWarpSpecializedCooperativeEEENS5_IJNSA_ILi384EEENSA_ILi80EEENSA_ILi32EEEEEEaNS5_IJlSB_lEEEaSJ_NS4_8TiledMMAINS4_8MMA_AtomIJNS4_4SM904GMMA26MMA_64x16x32_S32S8S8_SS_TNEEEENS4_6LayoutINS5_IJNSA_ILi2EEESB_SB_EEENS5_IJSB_NSA_ILi0EEEST_EEEEENS5_IJNS4_10UnderscoreESW_SW_EEEEENS4_13SM90_TMA_LOADENS4_14ComposedLayoutINS4_7SwizzleILi1ELi4ELi3EEENS4_18smem_ptr_flag_bitsILi8EEENSQ_INS5_IJNSA_ILi8EEESH_EEENS5_IJSH_SB_EEEEEEEvNS4_8identityESZ_S19_vS1A_EENS_8epilogue10collective6detail29Sm90TmaWarpSpecializedAdapterINS1D_15DefaultEpilogueIaSJ_SJ_NS1C_6thread17LinearCombinationIaLi1EiiLNS1H_9ScaleType4KindE0ELNS_15FloatRoundStyleE2EaEENS1_15EpilogueDefaultEEEEEvvEEEEvNT_6ParamsE --------------------------
	.section	.nv.info._ZN7cutlass13device_kernelINS_4gemm6kernel13GemmUniversalIN4cute5tupleIJiiiiEEENS1_10collective13CollectiveMmaINS1_34MainloopSm90TmaGmmaWarpSpecializedILi15ENS5_IJNS4_1CILi1EEESB_SB_EEENS1_35KernelTmaWarpSpecializedCooperativeEEENS5_IJNSA_ILi384EEENSA_ILi80EEENSA_ILi32EEEEEEaNS5_IJlSB_lEEEaSJ_NS4_8TiledMMAINS4_8MMA_AtomIJNS4_4SM904GMMA26MMA_64x16x32_S32S8S8_SS_TNEEEENS4_6LayoutINS5_IJNSA_ILi2EEESB_SB_EEENS5_IJSB_NSA_ILi0EEEST_EEEEENS5_IJNS4_10UnderscoreESW_SW_EEEEENS4_13SM90_TMA_LOADENS4_14ComposedLayoutINS4_7SwizzleILi1ELi4ELi3EEENS4_18smem_ptr_flag_bitsILi8EEENSQ_INS5_IJNSA_ILi8EEESH_EEENS5_IJSH_SB_EEEEEEEvNS4_8identityESZ_S19_vS1A_EENS_8epilogue10collective6detail29Sm90TmaWarpSpecializedAdapterINS1D_15DefaultEpilogueIaSJ_SJ_NS1C_6thread17LinearCombinationIaLi1EiiLNS1H_9ScaleType4KindE0ELNS_15FloatRoundStyleE2EaEENS1_15EpilogueDefaultEEEEEvvEEEEvNT_6ParamsE,"",@"SHT_CUDA_INFO"
	.sectionflags	@""
	.align	4


	//----- nvinfo : EIATTR_CUDA_API_VERSION
	.align		4
        /*0000*/ 	.byte	0x04, 0x37
        /*0002*/ 	.short	(.L_21 - .L_20)
.L_20:
        /*0004*/ 	.word	0x00000082


	//----- nvinfo : EIATTR_KPARAM_INFO
	.align		4
.L_21:
        /*0008*/ 	.byte	0x04, 0x17
        /*000a*/ 	.short	(.L_23 - .L_22)
.L_22:
        /*000c*/ 	.word	0x00000000
        /*0010*/ 	.short	0x0000
        /*0012*/ 	.short	0x0070
        /*0014*/ 	.byte	0x00, 0xf0, 0x01, 0x10


	//----- nvinfo : EIATTR_SPARSE_MMA_MASK
	.align		4
.L_23:
        /*0018*/ 	.byte	0x03, 0x50
        /*001a*/ 	.short	0x0000


	//----- nvinfo : EIATTR_MAXREG_COUNT
	.align		4
        /*001c*/ 	.byte	0x03, 0x1b
        /*001e*/ 	.short	0x00a8


	//----- nvinfo : EIATTR_NUM_BARRIERS
	.align		4
        /*0020*/ 	.byte	0x02, 0x4c
        /*0022*/ 	.byte	0x01
	.zero		1


	//----- nvinfo : EIATTR_EXTERNS
	.align		4
        /*0024*/ 	.byte	0x04, 0x0f
        /*0026*/ 	.short	(.L_25 - .L_24)


	//   ....[0]....
	.align		4
.L_24:
        /*0028*/ 	.word	index@(__assertfail)


	//----- nvinfo : EIATTR_MERCURY_ISA_VERSION
	.align		4
.L_25:
        /*002c*/ 	.byte	0x03, 0x5f
        /*002e*/ 	.short	0x0101


	//----- nvinfo : EIATTR_INT_WARP_WIDE_INSTR_OFFSETS
	.align		4
        /*0030*/ 	.byte	0x04, 0x31
        /*0032*/ 	.short	(.L_27 - .L_26)


	//   ....[0]....
.L_26:
        /*0034*/ 	.word	0x00000510


	//   ....[1]....
        /*0038*/ 	.word	0x00000520


	//   ....[2]....
        /*003c*/ 	.word	0x00000660


	//----- nvinfo : EIATTR_COOP_GROUP_MASK_REGIDS
	.align		4
.L_27:
        /*0040*/ 	.byte	0x04, 0x29
        /*0042*/ 	.short	(.L_29 - .L_28)


	//   ....[0]....
.L_28:
        /*0044*/ 	.word	0xffffffff


	//   ....[1]....
        /*0048*/ 	.word	0xffffffff


	//   ....[2]....
        /*004c*/ 	.word	0xffffffff


	//   ....[3]....
        /*0050*/ 	.word	0xffffffff


	//   ....[4]....
        /*0054*/ 	.word	0xffffffff


	//----- nvinfo : EIATTR_COOP_GROUP_INSTR_OFFSETS
	.align		4
.L_29:
        /*0058*/ 	.byte	0x04, 0x28
        /*005a*/ 	.short	(.L_31 - .L_30)


	//   ....[0]....
.L_30:
        /*005c*/ 	.word	0x00000060


	//   ....[1]....
        /*0060*/ 	.word	0x00000070


	//   ....[2]....
        /*0064*/ 	.word	0x00000130


	//   ....[3]....
        /*0068*/ 	.word	0x00000450


	//   ....[4]....
        /*006c*/ 	.word	0x00001360


	//----- nvinfo : EIATTR_REG_RECONFIG
	.align		4
.L_31:
        /*0070*/ 	.byte	0x01, 0x54
	.zero		2


	//----- nvinfo : EIATTR_SYSCALL_OFFSETS
	.align		4
        /*0074*/ 	.byte	0x04, 0x46
        /*0076*/ 	.short	(.L_33 - .L_32)


	//   ....[0]....
.L_32:
        /*0078*/ 	.word	0x00001550


	//----- nvinfo : EIATTR_MBARRIER_INSTR_OFFSETS
	.align		4
.L_33:
        /*007c*/ 	.byte	0x04, 0x39
        /*007e*/ 	.short	(.L_35 - .L_34)


	//   ....[0]....
.L_34:
        /*0080*/ 	.word	0x00000250
        /*0084*/ 	.word	0x000000ff
        /*0088*/ 	.word	0x00000000
        /*008c*/ 	.short	0x0100
        /*008e*/ 	.byte	0x08
	.zero		1


	//   ....[1]....
        /*0090*/ 	.word	0x00000260
        /*0094*/ 	.word	0x000000ff
        /*0098*/ 	.word	0x00000078
        /*009c*/ 	.short	0x0100
        /*009e*/ 	.byte	0x08
	.zero		1


	//   ....[2]....
        /*00a0*/ 	.word	0x00000270
        /*00a4*/ 	.word	0x000000ff
        /*00a8*/ 	.word	0x00000008
        /*00ac*/ 	.short	0x0100
        /*00ae*/ 	.byte	0x08
	.zero		1


	//   ....[3]....
        /*00b0*/ 	.word	0x00000280
        /*00b4*/ 	.word	0x000000ff
        /*00b8*/ 	.word	0x00000080
        /*00bc*/ 	.short	0x0100
        /*00be*/ 	.byte	0x08
	.zero		1


	//   ....[4]....
        /*00c0*/ 	.word	0x00000290
        /*00c4*/ 	.word	0x000000ff
        /*00c8*/ 	.word	0x00000010
        /*00cc*/ 	.short	0x0100
        /*00ce*/ 	.byte	0x08
	.zero		1


	//   ....[5]....
        /*00d0*/ 	.word	0x000002a0
        /*00d4*/ 	.word	0x000000ff
        /*00d8*/ 	.word	0x00000088
        /*00dc*/ 	.short	0x0100
        /*00de*/ 	.byte	0x08
	.zero		1


	//   ....[6]....
        /*00e0*/ 	.word	0x000002b0
        /*00e4*/ 	.word	0x000000ff
        /*00e8*/ 	.word	0x00000018
        /*00ec*/ 	.short	0x0100
        /*00ee*/ 	.byte	0x08
	.zero		1


	//   ....[7]....
        /*00f0*/ 	.word	0x000002c0
        /*00f4*/ 	.word	0x000000ff
        /*00f8*/ 	.word	0x00000090
        /*00fc*/ 	.short	0x0100
        /*00fe*/ 	.byte	0x08
	.zero		1


	//   ....[8]....
        /*0100*/ 	.word	0x000002d0
        /*0104*/ 	.word	0x000000ff
        /*0108*/ 	.word	0x00000020
        /*010c*/ 	.short	0x0100
        /*010e*/ 	.byte	0x08
	.zero		1


	//   ....[9]....
        /*0110*/ 	.word	0x000002e0
        /*0114*/ 	.word	0x000000ff
        /*0118*/ 	.word	0x00000098
        /*011c*/ 	.short	0x0100
        /*011e*/ 	.byte	0x08
	.zero		1


	//   ....[10]....
        /*0120*/ 	.word	0x000002f0
        /*0124*/ 	.word	0x000000ff
        /*0128*/ 	.word	0x00000028
        /*012c*/ 	.short	0x0100
        /*012e*/ 	.byte	0x08
	.zero		1


	//   ....[11]....
        /*0130*/ 	.word	0x00000300
        /*0134*/ 	.word	0x000000ff
        /*0138*/ 	.word	0x000000a0
        /*013c*/ 	.short	0x0100
        /*013e*/ 	.byte	0x08
	.zero		1


	//   ....[12]....
        /*0140*/ 	.word	0x00000310
        /*0144*/ 	.word	0x000000ff
        /*0148*/ 	.word	0x00000030
        /*014c*/ 	.short	0x0100
        /*014e*/ 	.byte	0x08
	.zero		1


	//   ....[13]....
        /*0150*/ 	.word	0x00000320
        /*0154*/ 	.word	0x000000ff
        /*0158*/ 	.word	0x000000a8
        /*015c*/ 	.short	0x0100
        /*015e*/ 	.byte	0x08
	.zero		1


	//   ....[14]....
        /*0160*/ 	.word	0x00000330
        /*0164*/ 	.word	0x000000ff
        /*0168*/ 	.word	0x00000038
        /*016c*/ 	.short	0x0100
        /*016e*/ 	.byte	0x08
	.zero		1


	//   ....[15]....
        /*0170*/ 	.word	0x00000340
        /*0174*/ 	.word	0x000000ff
        /*0178*/ 	.word	0x000000b0
        /*017c*/ 	.short	0x0100
        /*017e*/ 	.byte	0x08
	.zero		1


	//   ....[16]....
        /*0180*/ 	.word	0x00000350
        /*0184*/ 	.word	0x000000ff
        /*0188*/ 	.word	0x00000040
        /*018c*/ 	.short	0x0100
        /*018e*/ 	.byte	0x08
	.zero		1


	//   ....[17]....
        /*0190*/ 	.word	0x00000360
        /*0194*/ 	.word	0x000000ff
        /*0198*/ 	.word	0x000000b8
        /*019c*/ 	.short	0x0100
        /*019e*/ 	.byte	0x08
	.zero		1


	//   ....[18]....
        /*01a0*/ 	.word	0x00000370
        /*01a4*/ 	.word	0x000000ff
        /*01a8*/ 	.word	0x00000048
        /*01ac*/ 	.short	0x0100
        /*01ae*/ 	.byte	0x08
	.zero		1


	//   ....[19]....
        /*01b0*/ 	.word	0x00000380
        /*01b4*/ 	.word	0x000000ff
        /*01b8*/ 	.word	0x000000c0
        /*01bc*/ 	.short	0x0100
        /*01be*/ 	.byte	0x08
	.zero		1


	//   ....[20]....
        /*01c0*/ 	.word	0x00000390
        /*01c4*/ 	.word	0x000000ff
        /*01c8*/ 	.word	0x00000050
        /*01cc*/ 	.short	0x0100
        /*01ce*/ 	.byte	0x08
	.zero		1


	//   ....[21]....
        /*01d0*/ 	.word	0x000003a0
        /*01d4*/ 	.word	0x000000ff
        /*01d8*/ 	.word	0x000000c8
        /*01dc*/ 	.short	0x0100
        /*01de*/ 	.byte	0x08
	.zero		1


	//   ....[22]....
        /*01e0*/ 	.word	0x000003b0
        /*01e4*/ 	.word	0x000000ff
        /*01e8*/ 	.word	0x00000058
        /*01ec*/ 	.short	0x0100
        /*01ee*/ 	.byte	0x08
	.zero		1


	//   ....[23]....
        /*01f0*/ 	.word	0x000003c0
        /*01f4*/ 	.word	0x000000ff
        /*01f8*/ 	.word	0x000000d0
        /*01fc*/ 	.short	0x0100
        /*01fe*/ 	.byte	0x08
	.zero		1


	//   ....[24]....
        /*0200*/ 	.word	0x000003d0
        /*0204*/ 	.word	0x000000ff
        /*0208*/ 	.word	0x00000060
        /*020c*/ 	.short	0x0100
        /*020e*/ 	.byte	0x08
	.zero		1


	//   ....[25]....
        /*0210*/ 	.word	0x000003e0
        /*0214*/ 	.word	0x000000ff
        /*0218*/ 	.word	0x000000d8
        /*021c*/ 	.short	0x0100
        /*021e*/ 	.byte	0x08
	.zero		1


	//   ....[26]....
        /*0220*/ 	.word	0x000003f0
        /*0224*/ 	.word	0x000000ff
        /*0228*/ 	.word	0x00000068
        /*022c*/ 	.short	0x0100
        /*022e*/ 	.byte	0x08
	.zero		1


	//   ....[27]....
        /*0230*/ 	.word	0x00000400
        /*0234*/ 	.word	0x000000ff
        /*0238*/ 	.word	0x000000e0
        /*023c*/ 	.short	0x0100
        /*023e*/ 	.byte	0x08
	.zero		1


	//   ....[28]....
        /*0240*/ 	.word	0x00000410
        /*0244*/ 	.word	0x000000ff
        /*0248*/ 	.word	0x00000070
        /*024c*/ 	.short	0x0100
        /*024e*/ 	.byte	0x08
	.zero		1


	//   ....[29]....
        /*0250*/ 	.word	0x00000420
        /*0254*/ 	.word	0x000000ff
        /*0258*/ 	.word	0x000000e8
        /*025c*/ 	.short	0x0100
        /*025e*/ 	.byte	0x08
	.zero		1


	//   ....[30]....
        /*0260*/ 	.word	0x000006e0
        /*0264*/ 	.word	0x000000ff
        /*0268*/ 	.word	0x00000100
        /*026c*/ 	.short	0x0100
        /*026e*/ 	.byte	0x08
	.zero		1


	//   ....[31]....
        /*0270*/ 	.word	0x00000760
        /*0274*/ 	.word	0x000000ff
        /*0278*/ 	.word	0x00000108
        /*027c*/ 	.short	0x0100
        /*027e*/ 	.byte	0x08
	.zero		1


	//   ....[32]....
        /*0280*/ 	.word	0x000015e0
        /*0284*/ 	.word	0x00000003
        /*0288*/ 	.word	0x00000000
        /*028c*/ 	.short	0x010a
        /*028e*/ 	.byte	0x3f
	.zero		1


	//   ....[33]....
        /*0290*/ 	.word	0x00001640
        /*0294*/ 	.word	0x00000003
        /*0298*/ 	.word	0x00000000
        /*029c*/ 	.short	0x010a
        /*029e*/ 	.byte	0x3f
	.zero		1


	//   ....[34]....
        /*02a0*/ 	.word	0x00001d20
        /*02a4*/ 	.word	0x000000ff
        /*02a8*/ 	.word	0x00000000
        /*02ac*/ 	.short	0x010a
        /*02ae*/ 	.byte	0x08
	.zero		1


	//   ....[35]....
        /*02b0*/ 	.word	0x00001d60
        /*02b4*/ 	.word	0x000000ff
        /*02b8*/ 	.word	0x00000000
        /*02bc*/ 	.short	0x010a
        /*02be*/ 	.byte	0x08
	.zero		1


	//   ....[36]....
        /*02c0*/ 	.word	0x00002350
        /*02c4*/ 	.word	0x000000ff
        /*02c8*/ 	.word	0x00000000
        /*02cc*/ 	.short	0x0101
        /*02ce*/ 	.byte	0x05
	.zero		1


	//   ....[37]....
        /*02d0*/ 	.word	0x00002530
        /*02d4*/ 	.word	0x000000ff
        /*02d8*/ 	.word	0x00000000
        /*02dc*/ 	.short	0x0101
        /*02de*/ 	.byte	0x06
	.zero		1


	//   ....[38]....
        /*02e0*/ 	.word	0x00009ac0
        /*02e4*/ 	.word	0x0000000e
        /*02e8*/ 	.word	0x00000078
        /*02ec*/ 	.short	0x010a
        /*02ee*/ 	.byte	0x3f
	.zero		1


	//   ....[39]....
        /*02f0*/ 	.word	0x00009e50
        /*02f4*/ 	.word	0x00000006
        /*02f8*/ 	.word	0x00000108
        /*02fc*/ 	.short	0x0101
        /*02fe*/ 	.byte	0x3f
	.zero		1


	//   ....[40]....
        /*0300*/ 	.word	0x0000a570
        /*0304*/ 	.word	0x00000007
        /*0308*/ 	.word	0x00000000
        /*030c*/ 	.short	0x010a
        /*030e*/ 	.byte	0x3f
	.zero		1


	//   ....[41]....
        /*0310*/ 	.word	0x0000a5f0
        /*0314*/ 	.word	0x00000009
        /*0318*/ 	.word	0x00000000
        /*031c*/ 	.short	0x010a
        /*031e*/ 	.byte	0x3f
	.zero		1


	//   ....[42]....
        /*0320*/ 	.word	0x0000a680
        /*0324*/ 	.word	0x00000006
        /*0328*/ 	.word	0x00000000
        /*032c*/ 	.short	0x010a
        /*032e*/ 	.byte	0x3f
	.zero		1


	//   ....[43]....
        /*0330*/ 	.word	0x0000a710
        /*0334*/ 	.word	0x00000009
        /*0338*/ 	.word	0x00000000
        /*033c*/ 	.short	0x010a
        /*033e*/ 	.byte	0x3f
	.zero		1


	//   ....[44]....
        /*0340*/ 	.word	0x0000a7a0
        /*0344*/ 	.word	0x00000006
        /*0348*/ 	.word	0x00000000
        /*034c*/ 	.short	0x010a
        /*034e*/ 	.byte	0x3f
	.zero		1


	//   ....[45]....
        /*0350*/ 	.word	0x0000a830
        /*0354*/ 	.word	0x00000009
        /*0358*/ 	.word	0x00000000
        /*035c*/ 	.short	0x010a
        /*035e*/ 	.byte	0x3f
	.zero		1


	//   ....[46]....
        /*0360*/ 	.word	0x0000a8c0
        /*0364*/ 	.word	0x00000006
        /*0368*/ 	.word	0x00000000
        /*036c*/ 	.short	0x010a
        /*036e*/ 	.byte	0x3f
	.zero		1


	//   ....[47]....
        /*0370*/ 	.word	0x0000a950
        /*0374*/ 	.word	0x00000009
        /*0378*/ 	.word	0x00000000
        /*037c*/ 	.short	0x010a
        /*037e*/ 	.byte	0x3f
	.zero		1


	//   ....[48]....
        /*0380*/ 	.word	0x0000a9e0
        /*0384*/ 	.word	0x00000006
        /*0388*/ 	.word	0x00000000
        /*038c*/ 	.short	0x010a
        /*038e*/ 	.byte	0x3f
	.zero		1


	//   ....[49]....
        /*0390*/ 	.word	0x0000aa70
        /*0394*/ 	.word	0x00000009
        /*0398*/ 	.word	0x00000000
        /*039c*/ 	.short	0x010a
        /*039e*/ 	.byte	0x3f
	.zero		1


	//   ....[50]....
        /*03a0*/ 	.word	0x0000ab00
        /*03a4*/ 	.word	0x00000006
        /*03a8*/ 	.word	0x00000000
        /*03ac*/ 	.short	0x010a
        /*03ae*/ 	.byte	0x3f
	.zero		1


	//   ....[51]....
        /*03b0*/ 	.word	0x0000ab90
        /*03b4*/ 	.word	0x00000009
        /*03b8*/ 	.word	0x00000000
        /*03bc*/ 	.short	0x010a
        /*03be*/ 	.byte	0x3f
	.zero		1


	//   ....[52]....
        /*03c0*/ 	.word	0x0000ac20
        /*03c4*/ 	.word	0x00000006
        /*03c8*/ 	.word	0x00000000
        /*03cc*/ 	.short	0x010a
        /*03ce*/ 	.byte	0x3f
	.zero		1


	//   ....[53]....
        /*03d0*/ 	.word	0x0000acb0
        /*03d4*/ 	.word	0x00000009
        /*03d8*/ 	.word	0x00000000
        /*03dc*/ 	.short	0x010a
        /*03de*/ 	.byte	0x3f
	.zero		1


	//   ....[54]....
        /*03e0*/ 	.word	0x0000ad40
        /*03e4*/ 	.word	0x00000003
        /*03e8*/ 	.word	0x00000000
        /*03ec*/ 	.short	0x010a
        /*03ee*/ 	.byte	0x3f
	.zero		1


	//   ....[55]....
        /*03f0*/ 	.word	0x0000ada0
        /*03f4*/ 	.word	0x00000003
        /*03f8*/ 	.word	0x00000000
        /*03fc*/ 	.short	0x010a
        /*03fe*/ 	.byte	0x3f
	.zero		1


	//   ....[56]....
        /*0400*/ 	.word	0x0000ae00
        /*0404*/ 	.word	0x00000004
        /*0408*/ 	.word	0x00000000
        /*040c*/ 	.short	0x010a
        /*040e*/ 	.byte	0x3f
	.zero		1


	//   ....[57]....
        /*0410*/ 	.word	0x0000aed0
        /*0414*/ 	.word	0x0000000e
        /*0418*/ 	.word	0x00000078
        /*041c*/ 	.short	0x010a
        /*041e*/ 	.byte	0x3f
	.zero		1


	//   ....[58]....
        /*0420*/ 	.word	0x0000afa0
        /*0424*/ 	.word	0x00000007
        /*0428*/ 	.word	0x00000000
        /*042c*/ 	.short	0x010a
        /*042e*/ 	.byte	0x3f
	.zero		1


	//   ....[59]....
        /*0430*/ 	.word	0x0000aff0
        /*0434*/ 	.word	0x00000009
        /*0438*/ 	.word	0x00000000
        /*043c*/ 	.short	0x010a
        /*043e*/ 	.byte	0x3f
	.zero		1


	//   ....[60]....
        /*0440*/ 	.word	0x0000b040
        /*0444*/ 	.word	0x00000006
        /*0448*/ 	.word	0x00000000
        /*044c*/ 	.short	0x010a
        /*044e*/ 	.byte	0x3f
	.zero		1


	//   ....[61]....
        /*0450*/ 	.word	0x0000b090
        /*0454*/ 	.word	0x00000009
        /*0458*/ 	.word	0x00000000
        /*045c*/ 	.short	0x010a
        /*045e*/ 	.byte	0x3f
	.zero		1


	//   ....[62]....
        /*0460*/ 	.word	0x0000b0e0
        /*0464*/ 	.word	0x00000006
        /*0468*/ 	.word	0x00000000
        /*046c*/ 	.short	0x010a
        /*046e*/ 	.byte	0x3f
	.zero		1


	//   ....[63]....
        /*0470*/ 	.word	0x0000b130
        /*0474*/ 	.word	0x00000009
        /*0478*/ 	.word	0x00000000
        /*047c*/ 	.short	0x010a
        /*047e*/ 	.byte	0x3f
	.zero		1


	//   ....[64]....
        /*0480*/ 	.word	0x0000b180
        /*0484*/ 	.word	0x00000006
        /*0488*/ 	.word	0x00000000
        /*048c*/ 	.short	0x010a
        /*048e*/ 	.byte	0x3f
	.zero		1


	//   ....[65]....
        /*0490*/ 	.word	0x0000b1d0
        /*0494*/ 	.word	0x00000009
        /*0498*/ 	.word	0x00000000
        /*049c*/ 	.short	0x010a
        /*049e*/ 	.byte	0x3f
	.zero		1


	//   ....[66]....
        /*04a0*/ 	.word	0x0000b220
        /*04a4*/ 	.word	0x00000006
        /*04a8*/ 	.word	0x00000000
        /*04ac*/ 	.short	0x010a
        /*04ae*/ 	.byte	0x3f
	.zero		1


	//   ....[67]....
        /*04b0*/ 	.word	0x0000b270
        /*04b4*/ 	.word	0x00000009
        /*04b8*/ 	.word	0x00000000
        /*04bc*/ 	.short	0x010a
        /*04be*/ 	.byte	0x3f
	.zero		1


	//   ....[68]....
        /*04c0*/ 	.word	0x0000b2c0
        /*04c4*/ 	.word	0x00000006
        /*04c8*/ 	.word	0x00000000
        /*04cc*/ 	.short	0x010a
        /*04ce*/ 	.byte	0x3f
	.zero		1


	//   ....[69]....
        /*04d0*/ 	.word	0x0000b310
        /*04d4*/ 	.word	0x00000009
        /*04d8*/ 	.word	0x00000000
        /*04dc*/ 	.short	0x010a
        /*04de*/ 	.byte	0x3f
	.zero		1


	//   ....[70]....
        /*04e0*/ 	.word	0x0000b360
        /*04e4*/ 	.word	0x00000006
        /*04e8*/ 	.word	0x00000000
        /*04ec*/ 	.short	0x010a
        /*04ee*/ 	.byte	0x3f
	.zero		1


	//   ....[71]....
        /*04f0*/ 	.word	0x0000b3b0
        /*04f4*/ 	.word	0x00000009
        /*04f8*/ 	.word	0x00000000
        /*04fc*/ 	.short	0x010a
        /*04fe*/ 	.byte	0x3f
	.zero		1


	//----- nvinfo : EIATTR_NUM_MBARRIERS
	.align		4
.L_35:
        /*0500*/ 	.byte	0x03, 0x38
        /*0502*/ 	.short	0x0020


	//----- nvinfo : EIATTR_EXIT_INSTR_OFFSETS
	.align		4
        /*0504*/ 	.byte	0x04, 0x1c
        /*0506*/ 	.short	(.L_37 - .L_36)


	//   ....[0]....
.L_36:
        /*0508*/ 	.word	0x00000800


	//   ....[1]....
        /*050c*/ 	.word	0x000010d0


	//   ....[2]....
        /*0510*/ 	.word	0x000091a0


	//   ....[3]....
        /*0514*/ 	.word	0x000097d0


	//   ....[4]....
        /*0518*/ 	.word	0x0000ad90


	//----- nvinfo : EIATTR_MAX_THREADS
	.align		4
.L_37:
        /*051c*/ 	.byte	0x04, 0x05
        /*051e*/ 	.short	(.L_39 - .L_38)
.L_38:
        /*0520*/ 	.word	0x00000180
        /*0524*/ 	.word	0x00000001
        /*0528*/ 	.word	0x00000001


	//----- nvinfo : EIATTR_CRS_STACK_SIZE
	.align		4
.L_39:
        /*052c*/ 	.byte	0x04, 0x1e
        /*052e*/ 	.short	(.L_41 - .L_40)
.L_40:
        /*0530*/ 	.word	0x00000000


	//----- nvinfo : EIATTR_CBANK_PARAM_SIZE
	.align		4
.L_41:
        /*0534*/ 	.byte	0x03, 0x19
        /*0536*/ 	.short	0x0470


	//----- nvinfo : EIATTR_PARAM_CBANK
	.align		4
        /*0538*/ 	.byte	0x04, 0x0a
        /*053a*/ 	.short	(.L_43 - .L_42)
	.align		4
.L_42:
        /*053c*/ 	.word	index@(.nv.constant0._ZN7cutlass13device_kernelINS_4gemm6kernel13GemmUniversalIN4cute5tupleIJiiiiEEENS1_10collective13CollectiveMmaINS1_34MainloopSm90TmaGmmaWarpSpecializedILi15ENS5_IJNS4_1CILi1EEESB_SB_EEENS1_35KernelTmaWarpSpecializedCooperativeEEENS5_IJNSA_ILi384EEENSA_ILi80EEENSA_ILi32EEEEEEaNS5_IJlSB_lEEEaSJ_NS4_8TiledMMAINS4_8MMA_AtomIJNS4_4SM904GMMA26MMA_64x16x32_S32S8S8_SS_TNEEEENS4_6LayoutINS5_IJNSA_ILi2EEESB_SB_EEENS5_IJSB_NSA_ILi0EEEST_EEEEENS5_IJNS4_10UnderscoreESW_SW_EEEEENS4_13SM90_TMA_LOADENS4_14ComposedLayoutINS4_7SwizzleILi1ELi4ELi3EEENS4_18smem_ptr_flag_bitsILi8EEENSQ_INS5_IJNSA_ILi8EEESH_EEENS5_IJSH_SB_EEEEEEEvNS4_8identityESZ_S19_vS1A_EENS_8epilogue10collective6detail29Sm90TmaWarpSpecializedAdapterINS1D_15DefaultEpilogueIaSJ_SJ_NS1C_6thread17LinearCombinationIaLi1EiiLNS1H_9ScaleType4KindE0ELNS_15FloatRoundStyleE2EaEENS1_15EpilogueDefaultEEEEEvvEEEEvNT_6ParamsE)
        /*0540*/ 	.short	0x0210
        /*0542*/ 	.short	0x0470


	//----- nvinfo : EIATTR_SW_WAR
	.align		4
.L_43:
        /*0544*/ 	.byte	0x04, 0x36
        /*0546*/ 	.short	(.L_45 - .L_44)
.L_44:
        /*0548*/ 	.word	0x00000008
.L_45:


//--------------------- .nv.callgraph             --------------------------
	.section	.nv.callgraph,"",@"SHT_CUDA_CALLGRAPH"
	.align	4
	.sectionentsize	8
	.align		4
        /*0000*/ 	.word	0x00000000
	.align		4
        /*0004*/ 	.word	0xffffffff
	.align		4
        /*0008*/ 	.word	index@(_ZN7cutlass13device_kernelINS_4gemm6kernel13GemmUniversalIN4cute5tupleIJiiiiEEENS1_10collective13CollectiveMmaINS1_34MainloopSm90TmaGmmaWarpSpecializedILi15ENS5_IJNS4_1CILi1EEESB_SB_EEENS1_35KernelTmaWarpSpecializedCooperativeEEENS5_IJNSA_ILi384EEENSA_ILi80EEENSA_ILi32EEEEEEaNS5_IJlSB_lEEEaSJ_NS4_8TiledMMAINS4_8MMA_AtomIJNS4_4SM904GMMA26MMA_64x16x32_S32S8S8_SS_TNEEEENS4_6LayoutINS5_IJNSA_ILi2EEESB_SB_EEENS5_IJSB_NSA_ILi0EEEST_EEEEENS5_IJNS4_10UnderscoreESW_SW_EEEEENS4_13SM90_TMA_LOADENS4_14ComposedLayoutINS4_7SwizzleILi1ELi4ELi3EEENS4_18smem_ptr_flag_bitsILi8EEENSQ_INS5_IJNSA_ILi8EEESH_EEENS5_IJSH_SB_EEEEEEEvNS4_8identityESZ_S19_vS1A_EENS_8epilogue10collective6detail29Sm90TmaWarpSpecializedAdapterINS1D_15DefaultEpilogueIaSJ_SJ_NS1C_6thread17LinearCombinationIaLi1EiiLNS1H_9ScaleType4KindE0ELNS_15FloatRoundStyleE2EaEENS1_15EpilogueDefaultEEEEEvvEEEEvNT_6ParamsE)
	.align		4
        /*000c*/ 	.word	index@(__assertfail)
	.align		4
        /*0010*/ 	.word	0x00000000
	.align		4
        /*0014*/ 	.word	0xfffffffe
	.align		4
        /*0018*/ 	.word	0x00000000
	.align		4
        /*001c*/ 	.word	0xfffffffd
	.align		4
        /*0020*/ 	.word	0x00000000
	.align		4
        /*0024*/ 	.word	0xfffffffc


//--------------------- .nv.constant4             --------------------------
	.section	.nv.constant4,"a",@progbits
	.align	8
	.align		8
.nv.constant4:
        /*0000*/ 	.dword	__assertfail
	.align		8
        /*0008*/ 	.dword	__unnamed_1
	.align		8
        /*0010*/ 	.dword	_ZN40_INTERNAL_e1da15e1_4_k_cu_b8860dc1_123934cuda3std3__45__cpo5beginE
	.align		8
        /*0018*/ 	.dword	_ZN40_INTERNAL_e1da15e1_4_k_cu_b8860dc1_123934cuda3std3__45__cpo3endE
	.align		8
        /*0020*/ 	.dword	_ZN40_INTERNAL_e1da15e1_4_k_cu_b8860dc1_123934cuda3std3__45__cpo6cbeginE
	.align		8
        /*0028*/ 	.dword	_ZN40_INTERNAL_e1da15e1_4_k_cu_b8860dc1_123934cuda3std3__45__cpo4cendE
	.align		8
        /*0030*/ 	.dword	_ZN40_INTERNAL_e1da15e1_4_k_cu_b8860dc1_123934cuda3std3__442_GLOBAL__N__e1da15e1_4_k_cu_b8860dc1_123936ignoreE
	.align		8
        /*0038*/ 	.dword	_ZN40_INTERNAL_e1da15e1_4_k_cu_b8860dc1_123934cuda3std3__419piecewise_constructE
	.align		8
        /*0040*/ 	.dword	_ZN40_INTERNAL_e1da15e1_4_k_cu_b8860dc1_123934cuda3std3__48in_placeE
	.align		8
        /*0048*/ 	.dword	_ZN40_INTERNAL_e1da15e1_4_k_cu_b8860dc1_123934cuda3std6ranges3__45__cpo4swapE
	.align		8
        /*0050*/ 	.dword	_ZN40_INTERNAL_e1da15e1_4_k_cu_b8860dc1_123934cuda3std6ranges3__45__cpo9iter_moveE
	.align		8
        /*0058*/ 	.dword	_ZN40_INTERNAL_e1da15e1_4_k_cu_b8860dc1_123934cute7productE
	.align		8
        /*0060*/ 	.dword	_ZN40_INTERNAL_e1da15e1_4_k_cu_b8860dc1_123934cute1_E
	.align		8
        /*0068*/ 	.dword	$str$22
	.align		8
        /*0070*/ 	.dword	$str$23


//--------------------- .text._ZN7cutlass13device_kernelINS_4gemm6kernel13GemmUniversalIN4cute5tupleIJiiiiEEENS1_10collective13CollectiveMmaINS1_34MainloopSm90TmaGmmaWarpSpecializedILi15ENS5_IJNS4_1CILi1EEESB_SB_EEENS1_35KernelTmaWarpSpecializedCooperativeEEENS5_IJNSA_ILi384EEENSA_ILi80EEENSA_ILi32EEEEEEaNS5_IJlSB_lEEEaSJ_NS4_8TiledMMAINS4_8MMA_AtomIJNS4_4SM904GMMA26MMA_64x16x32_S32S8S8_SS_TNEEEENS4_6LayoutINS5_IJNSA_ILi2EEESB_SB_EEENS5_IJSB_NSA_ILi0EEEST_EEEEENS5_IJNS4_10UnderscoreESW_SW_EEEEENS4_13SM90_TMA_LOADENS4_14ComposedLayoutINS4_7SwizzleILi1ELi4ELi3EEENS4_18smem_ptr_flag_bitsILi8EEENSQ_INS5_IJNSA_ILi8EEESH_EEENS5_IJSH_SB_EEEEEEEvNS4_8identityESZ_S19_vS1A_EENS_8epilogue10collective6detail29Sm90TmaWarpSpecializedAdapterINS1D_15DefaultEpilogueIaSJ_SJ_NS1C_6thread17LinearCombinationIaLi1EiiLNS1H_9ScaleType4KindE0ELNS_15FloatRoundStyleE2EaEENS1_15EpilogueDefaultEEEEEvvEEEEvNT_6ParamsE --------------------------
	.section	.text._ZN7cutlass13device_kernelINS_4gemm6kernel13GemmUniversalIN4cute5tupleIJiiiiEEENS1_10collective13CollectiveMmaINS1_34MainloopSm90TmaGmmaWarpSpecializedILi15ENS5_IJNS4_1CILi1EEESB_SB_EEENS1_35KernelTmaWarpSpecializedCooperativeEEENS5_IJNSA_ILi384EEENSA_ILi80EEENSA_ILi32EEEEEEaNS5_IJlSB_lEEEaSJ_NS4_8TiledMMAINS4_8MMA_AtomIJNS4_4SM904GMMA26MMA_64x16x32_S32S8S8_SS_TNEEEENS4_6LayoutINS5_IJNSA_ILi2EEESB_SB_EEENS5_IJSB_NSA_ILi0EEEST_EEEEENS5_IJNS4_10UnderscoreESW_SW_EEEEENS4_13SM90_TMA_LOADENS4_14ComposedLayoutINS4_7SwizzleILi1ELi4ELi3EEENS4_18smem_ptr_flag_bitsILi8EEENSQ_INS5_IJNSA_ILi8EEESH_EEENS5_IJSH_SB_EEEEEEEvNS4_8identityESZ_S19_vS1A_EENS_8epilogue10collective6detail29Sm90TmaWarpSpecializedAdapterINS1D_15DefaultEpilogueIaSJ_SJ_NS1C_6thread17LinearCombinationIaLi1EiiLNS1H_9ScaleType4KindE0ELNS_15FloatRoundStyleE2EaEENS1_15EpilogueDefaultEEEEEvvEEEEvNT_6ParamsE,"ax",@progbits
	.align	128
.text._ZN7cutlass13device_kernelINS_4gemm6kernel13GemmUniversalIN4cute5tupleIJiiiiEEENS1_10collective13CollectiveMmaINS1_34MainloopSm90TmaGmmaWarpSpecializedILi15ENS5_IJNS4_1CILi1EEESB_SB_EEENS1_35KernelTmaWarpSpecializedCooperativeEEENS5_IJNSA_ILi384EEENSA_ILi80EEENSA_ILi32EEEEEEaNS5_IJlSB_lEEEaSJ_NS4_8TiledMMAINS4_8MMA_AtomIJNS4_4SM904GMMA26MMA_64x16x32_S32S8S8_SS_TNEEEENS4_6LayoutINS5_IJNSA_ILi2EEESB_SB_EEENS5_IJSB_NSA_ILi0EEEST_EEEEENS5_IJNS4_10UnderscoreESW_SW_EEEEENS4_13SM90_TMA_LOADENS4_14ComposedLayoutINS4_7SwizzleILi1ELi4ELi3EEENS4_18smem_ptr_flag_bitsILi8EEENSQ_INS5_IJNSA_ILi8EEESH_EEENS5_IJSH_SB_EEEEEEEvNS4_8identityESZ_S19_vS1A_EENS_8epilogue10collective6detail29Sm90TmaWarpSpecializedAdapterINS1D_15DefaultEpilogueIaSJ_SJ_NS1C_6thread17LinearCombinationIaLi1EiiLNS1H_9ScaleType4KindE0ELNS_15FloatRoundStyleE2EaEENS1_15EpilogueDefaultEEEEEvvEEEEvNT_6ParamsE:
        .type           _ZN7cutlass13device_kernelINS_4gemm6kernel13GemmUniversalIN4cute5tupleIJiiiiEEENS1_10collective13CollectiveMmaINS1_34MainloopSm90TmaGmmaWarpSpecializedILi15ENS5_IJNS4_1CILi1EEESB_SB_EEENS1_35KernelTmaWarpSpecializedCooperativeEEENS5_IJNSA_ILi384EEENSA_ILi80EEENSA_ILi32EEEEEEaNS5_IJlSB_lEEEaSJ_NS4_8TiledMMAINS4_8MMA_AtomIJNS4_4SM904GMMA26MMA_64x16x32_S32S8S8_SS_TNEEEENS4_6LayoutINS5_IJNSA_ILi2EEESB_SB_EEENS5_IJSB_NSA_ILi0EEEST_EEEEENS5_IJNS4_10UnderscoreESW_SW_EEEEENS4_13SM90_TMA_LOADENS4_14ComposedLayoutINS4_7SwizzleILi1ELi4ELi3EEENS4_18smem_ptr_flag_bitsILi8EEENSQ_INS5_IJNSA_ILi8EEESH_EEENS5_IJSH_SB_EEEEEEEvNS4_8identityESZ_S19_vS1A_EENS_8epilogue10collective6detail29Sm90TmaWarpSpecializedAdapterINS1D_15DefaultEpilogueIaSJ_SJ_NS1C_6thread17LinearCombinationIaLi1EiiLNS1H_9ScaleType4KindE0ELNS_15FloatRoundStyleE2EaEENS1_15EpilogueDefaultEEEEEvvEEEEvNT_6ParamsE,@function
        .size           _ZN7cutlass13device_kernelINS_4gemm6kernel13GemmUniversalIN4cute5tupleIJiiiiEEENS1_10collective13CollectiveMmaINS1_34MainloopSm90TmaGmmaWarpSpecializedILi15ENS5_IJNS4_1CILi1EEESB_SB_EEENS1_35KernelTmaWarpSpecializedCooperativeEEENS5_IJNSA_ILi384EEENSA_ILi80EEENSA_ILi32EEEEEEaNS5_IJlSB_lEEEaSJ_NS4_8TiledMMAINS4_8MMA_AtomIJNS4_4SM904GMMA26MMA_64x16x32_S32S8S8_SS_TNEEEENS4_6LayoutINS5_IJNSA_ILi2EEESB_SB_EEENS5_IJSB_NSA_ILi0EEEST_EEEEENS5_IJNS4_10UnderscoreESW_SW_EEEEENS4_13SM90_TMA_LOADENS4_14ComposedLayoutINS4_7SwizzleILi1ELi4ELi3EEENS4_18smem_ptr_flag_bitsILi8EEENSQ_INS5_IJNSA_ILi8EEESH_EEENS5_IJSH_SB_EEEEEEEvNS4_8identityESZ_S19_vS1A_EENS_8epilogue10collective6detail29Sm90TmaWarpSpecializedAdapterINS1D_15DefaultEpilogueIaSJ_SJ_NS1C_6thread17LinearCombinationIaLi1EiiLNS1H_9ScaleType4KindE0ELNS_15FloatRoundStyleE2EaEENS1_15EpilogueDefaultEEEEEvvEEEEvNT_6ParamsE,(.L_x_115 - _ZN7cutlass13device_kernelINS_4gemm6kernel13GemmUniversalIN4cute5tupleIJiiiiEEENS1_10collective13CollectiveMmaINS1_34MainloopSm90TmaGmmaWarpSpecializedILi15ENS5_IJNS4_1CILi1EEESB_SB_EEENS1_35KernelTmaWarpSpecializedCooperativeEEENS5_IJNSA_ILi384EEENSA_ILi80EEENSA_ILi32EEEEEEaNS5_IJlSB_lEEEaSJ_NS4_8TiledMMAINS4_8MMA_AtomIJNS4_4SM904GMMA26MMA_64x16x32_S32S8S8_SS_TNEEEENS4_6LayoutINS5_IJNSA_ILi2EEESB_SB_EEENS5_IJSB_NSA_ILi0EEEST_EEEEENS5_IJNS4_10UnderscoreESW_SW_EEEEENS4_13SM90_TMA_LOADENS4_14ComposedLayoutINS4_7SwizzleILi1ELi4ELi3EEENS4_18smem_ptr_flag_bitsILi8EEENSQ_INS5_IJNSA_ILi8EEESH_EEENS5_IJSH_SB_EEEEEEEvNS4_8identityESZ_S19_vS1A_EENS_8epilogue10collective6detail29Sm90TmaWarpSpecializedAdapterINS1D_15DefaultEpilogueIaSJ_SJ_NS1C_6thread17LinearCombinationIaLi1EiiLNS1H_9ScaleType4KindE0ELNS_15FloatRoundStyleE2EaEENS1_15EpilogueDefaultEEEEEvvEEEEvNT_6ParamsE)
        .other          _ZN7cutlass13device_kernelINS_4gemm6kernel13GemmUniversalIN4cute5tupleIJiiiiEEENS1_10collective13CollectiveMmaINS1_34MainloopSm90TmaGmmaWarpSpecializedILi15ENS5_IJNS4_1CILi1EEESB_SB_EEENS1_35KernelTmaWarpSpecializedCooperativeEEENS5_IJNSA_ILi384EEENSA_ILi80EEENSA_ILi32EEEEEEaNS5_IJlSB_lEEEaSJ_NS4_8TiledMMAINS4_8MMA_AtomIJNS4_4SM904GMMA26MMA_64x16x32_S32S8S8_SS_TNEEEENS4_6LayoutINS5_IJNSA_ILi2EEESB_SB_EEENS5_IJSB_NSA_ILi0EEEST_EEEEENS5_IJNS4_10UnderscoreESW_SW_EEEEENS4_13SM90_TMA_LOADENS4_14ComposedLayoutINS4_7SwizzleILi1ELi4ELi3EEENS4_18smem_ptr_flag_bitsILi8EEENSQ_INS5_IJNSA_ILi8EEESH_EEENS5_IJSH_SB_EEEEEEEvNS4_8identityESZ_S19_vS1A_EENS_8epilogue10collective6detail29Sm90TmaWarpSpecializedAdapterINS1D_15DefaultEpilogueIaSJ_SJ_NS1C_6thread17LinearCombinationIaLi1EiiLNS1H_9ScaleType4KindE0ELNS_15FloatRoundStyleE2EaEENS1_15EpilogueDefaultEEEEEvvEEEEvNT_6ParamsE,@"STO_CUDA_ENTRY STV_DEFAULT"
_ZN7cutlass13device_kernelINS_4gemm6kernel13GemmUniversalIN4cute5tupleIJiiiiEEENS1_10collective13CollectiveMmaINS1_34MainloopSm90TmaGmmaWarpSpecializedILi15ENS5_IJNS4_1CILi1EEESB_SB_EEENS1_35KernelTmaWarpSpecializedCooperativeEEENS5_IJNSA_ILi384EEENSA_ILi80EEENSA_ILi32EEEEEEaNS5_IJlSB_lEEEaSJ_NS4_8TiledMMAINS4_8MMA_AtomIJNS4_4SM904GMMA26MMA_64x16x32_S32S8S8_SS_TNEEEENS4_6LayoutINS5_IJNSA_ILi2EEESB_SB_EEENS5_IJSB_NSA_ILi0EEEST_EEEEENS5_IJNS4_10UnderscoreESW_SW_EEEEENS4_13SM90_TMA_LOADENS4_14ComposedLayoutINS4_7SwizzleILi1ELi4ELi3EEENS4_18smem_ptr_flag_bitsILi8EEENSQ_INS5_IJNSA_ILi8EEESH_EEENS5_IJSH_SB_EEEEEEEvNS4_8identityESZ_S19_vS1A_EENS_8epilogue10collective6detail29Sm90TmaWarpSpecializedAdapterINS1D_15DefaultEpilogueIaSJ_SJ_NS1C_6thread17LinearCombinationIaLi1EiiLNS1H_9ScaleType4KindE0ELNS_15FloatRoundStyleE2EaEENS1_15EpilogueDefaultEEEEEvvEEEEvNT_6ParamsE:
[----:B------:R-:W0:Y:S01]  /*0000*/  LDC R1, c[0x0][0x28] ;  /* 0x00000a00ff017b82 */ /* 0x000e220000000800 */
[----:B------:R-:W1:Y:S01]  /*0010*/  S2R R3, SR_TID.X ;  /* 0x0000000000037919 */ /* 0x000e620000002100 */
[----:B------:R-:W-:Y:S01]  /*0020*/  ELECT P0, URZ, PT ;  /* 0x00000000003f782f */ /* 0x000fe20003800000 */
[----:B------:R-:W-:Y:S01]  /*0030*/  BSSY B0, `(.L_x_0) ;  /* 0x000000f000007945 */ /* 0x000fe20003800000 */
[--C-:B-1----:R-:W-:Y:S02]  /*0040*/  SHF.R.U32.HI R0, RZ, 0x5, R3.reuse ;  /* 0x00000005ff007819 */ /* 0x102fe40000011603 */
[----:B------:R-:W-:-:S03]  /*0050*/  SHF.R.U32.HI R14, RZ, 0x7, R3 ;  /* 0x00000007ff0e7819 */ /* 0x000fc60000011603 */
[----:B------:R-:W1:Y:S04]  /*0060*/  SHFL.IDX PT, R4, R0, RZ, 0x1f ;  /* 0x00001fff00047589 */ /* 0x000e6800000e0000 */
[----:B------:R2:W3:Y:S01]  /*0070*/  SHFL.IDX PT, R10, R14, RZ, 0x1f ;  /* 0x00001fff0e0a7589 */ /* 0x0004e200000e0000 */
[----:B-1----:R-:W-:-:S13]  /*0080*/  ISETP.NE.OR P0, PT, R4, RZ, !P0 ;  /* 0x000000ff0400720c */ /* 0x002fda0004705670 */
[----:B0-23--:R-:W-:Y:S05]  /*0090*/  @P0 BRA `(.L_x_1) ;  /* 0x0000000000200947 */ /* 0x00dfea0003800000 */
[----:B------:R-:W-:Y:S02]  /*00a0*/  ULDC.64 UR4, c[0x0][0x198] ;  /* 0x0000660000047ab9 */ /* 0x000fe40000000a00 */
[----:B------:R-:W-:Y:S02]  /*00b0*/  UIADD3 UR6, UP0, UR4, 0xf0, URZ ;  /* 0x000000f004067890 */ /* 0x000fe4000ff1e03f */
[----:B------:R-:W-:Y:S02]  /*00c0*/  UIADD3 UR4, UP1, UR4, 0x1f0, URZ ;  /* 0x000001f004047890 */ /* 0x000fe4000ff3e03f */
[----:B------:R-:W-:Y:S02]  /*00d0*/  UIADD3.X UR7, URZ, UR5, URZ, UP0, !UPT ;  /* 0x000000053f077290 */ /* 0x000fe400087fe43f */
[----:B------:R-:W-:-:S07]  /*00e0*/  UIADD3.X UR5, URZ, UR5, URZ, UP1, !UPT ;  /* 0x000000053f057290 */ /* 0x000fce0008ffe43f */
[----:B------:R0:W-:Y:S02]  /*00f0*/  UTMACCTL.PF [UR6] ;  /* 0x00000000060079b9 */ /* 0x0001e40008040000 */
[----:B------:R0:W-:Y:S02]  /*0100*/  UTMACCTL.PF [UR4] ;  /* 0x00000000040079b9 */ /* 0x0001e40008040000 */
[----:B0-----:R-:W-:Y:S01]  /*0110*/  NOP ;  /* 0x0000000000007918 */ /* 0x001fe20000000000 */
.L_x_1:
[----:B------:R-:W-:Y:S05]  /*0120*/  BSYNC B0 ;  /* 0x0000000000007941 */ /* 0x000fea0003800000 */
.L_x_0:
[----:B------:R-:W0:Y:S02]  /*0130*/  SHFL.IDX PT, R2, R0, RZ, 0x1f ;  /* 0x00001fff00027589 */ /* 0x000e2400000e0000 */
[----:B0-----:R-:W-:-:S13]  /*0140*/  ISETP.NE.AND P0, PT, R2, RZ, PT ;  /* 0x000000ff0200720c */ /* 0x001fda0003f05270 */
[----:B------:R-:W-:Y:S05]  /*0150*/  @P0 BRA `(.L_x_2) ;  /* 0x0000000000bc0947 */ /* 0x000fea0003800000 */
[----:B------:R-:W-:Y:S01]  /*0160*/  ELECT P0, URZ, PT ;  /* 0x00000000003f782f */ /* 0x000fe20003800000 */
[----:B------:R-:W-:-:S12]  /*0170*/  BSSY B0, `(.L_x_2) ;  /* 0x000002d000007945 */ /* 0x000fd80003800000 */
[----:B------:R-:W-:Y:S05]  /*0180*/  @!P0 BRA `(.L_x_3) ;  /* 0x0000000000ac8947 */ /* 0x000fea0003800000 */
[----:B------:R-:W0:Y:S01]  /*0190*/  S2UR UR8, SR_CgaCtaId ;  /* 0x00000000000879c3 */ /* 0x000e220000008800 */
[----:B------:R-:W-:Y:S01]  /*01a0*/  UMOV UR4, 0x400 ;  /* 0x0000040000047882 */ /* 0x000fe20000000000 */
[----:B------:R-:W-:Y:S01]  /*01b0*/  UMOV UR5, 0x1 ;  /* 0x0000000100057882 */ /* 0x000fe20000000000 */
[----:B------:R-:W-:Y:S02]  /*01c0*/  UMOV UR6, 0x100 ;  /* 0x0000010000067882 */ /* 0x000fe40000000000 */
[----:B------:R-:W-:-:S04]  /*01d0*/  UIADD3 UR6, -UR6, 0x100000, URZ ;  /* 0x0010000006067890 */ /* 0x000fc8000fffe13f */
[----:B------:R-:W-:Y:S02]  /*01e0*/  USHF.L.U32 UR7, UR6, 0xb, URZ ;  /* 0x0000000b06077899 */ /* 0x000fe4000800063f */
[----:B------:R-:W-:Y:S02]  /*01f0*/  USHF.L.U32 UR6, UR6, 0x1, URZ ;  /* 0x0000000106067899 */ /* 0x000fe4000800063f */
[----:B0-----:R-:W-:Y:S02]  /*0200*/  ULEA UR8, UR8, UR4, 0x18 ;  /* 0x0000000408087291 */ /* 0x001fe4000f8ec03f */
[----:B------:R-:W-:-:S04]  /*0210*/  UIADD3 UR4, -UR5, 0x100000, URZ ;  /* 0x0010000005047890 */ /* 0x000fc8000fffe13f */
[----:B------:R-:W-:Y:S02]  /*0220*/  USHF.L.U32 UR5, UR4, 0xb, URZ ;  /* 0x0000000b04057899 */ /* 0x000fe4000800063f */
[----:B------:R-:W-:Y:S01]  /*0230*/  USHF.L.U32 UR4, UR4, 0x1, URZ ;  /* 0x0000000104047899 */ /* 0x000fe2000800063f */
[----:B------:R-:W0:Y:S11]  /*0240*/  FENCE.VIEW.ASYNC.S ;  /* 0x00000000000073c6 */ /* 0x000e360000000000 */
[----:B0-----:R0:W1:Y:S01]  /*0250*/  SYNCS.EXCH.64 URZ, [UR8], UR4 ;  /* 0x00000004083f75b2 */ /* 0x0010620008000100 */
[----:B------:R0:W2:Y:S01]  /*0260*/  SYNCS.EXCH.64 URZ, [UR8+0x78], UR6 ;  /* 0x00007806083f75b2 */ /* 0x0000a20008000100 */
[----:B------:R0:W3:Y:S01]  /*0270*/  SYNCS.EXCH.64 URZ, [UR8+0x8], UR4 ;  /* 0x00000804083f75b2 */ /* 0x0000e20008000100 */
[----:B------:R0:W4:Y:S01]  /*0280*/  SYNCS.EXCH.64 URZ, [UR8+0x80], UR6 ;  /* 0x00008006083f75b2 */ /* 0x0001220008000100 */
[----:B------:R0:W0:Y:S01]  /*0290*/  SYNCS.EXCH.64 URZ, [UR8+0x10], UR4 ;  /* 0x00001004083f75b2 */ /* 0x0000220008000100 */
        /* <DEDUP_REMOVED lines=25> */
[----:B-1234-:R-:W-:Y:S01]  /*0430*/  NOP ;  /* 0x0000000000007918 */ /* 0x01efe20000000000 */
.L_x_3:
[----:B0-----:R-:W-:Y:S05]  /*0440*/  BSYNC B0 ;  /* 0x0000000000007941 */ /* 0x001fea0003800000 */
.L_x_2:
[----:B------:R-:W0:Y:S01]  /*0450*/  SHFL.IDX PT, R0, R0, RZ, 0x1f ;  /* 0x00001fff00007589 */ /* 0x000e2200000e0000 */
[----:B------:R-:W1:Y:S01]  /*0460*/  LDC R2, c[0x0][0x65c] ;  /* 0x00019700ff027b82 */ /* 0x000e620000000800 */
[----:B------:R-:W-:Y:S02]  /*0470*/  ELECT P0, URZ, PT ;  /* 0x00000000003f782f */ /* 0x000fe40003800000 */
[----:B------:R-:W-:Y:S01]  /*0480*/  LOP3.LUT R7, R7, 0xfffffffe, RZ, 0xc0, !PT ;  /* 0xfffffffe07077812 */ /* 0x000fe200078ec0ff */
[----:B------:R-:W2:Y:S01]  /*0490*/  S2R R5, SR_CTAID.Y ;  /* 0x0000000000057919 */ /* 0x000ea20000002600 */
[----:B------:R-:W-:Y:S01]  /*04a0*/  UMOV UR4, 0x20 ;  /* 0x0000002000047882 */ /* 0x000fe20000000000 */
[----:B------:R-:W-:Y:S01]  /*04b0*/  NOP ;  /* 0x0000000000007918 */ /* 0x000fe20000000000 */
[----:B------:R-:W-:Y:S01]  /*04c0*/  ISETP.NE.AND P2, PT, R10, RZ, PT ;  /* 0x000000ff0a00720c */ /* 0x000fe20003f45270 */
[----:B------:R-:W3:Y:S01]  /*04d0*/  S2R R6, SR_CTAID.X ;  /* 0x0000000000067919 */ /* 0x000ee20000002500 */
[----:B------:R-:W-:Y:S01]  /*04e0*/  NOP ;  /* 0x0000000000007918 */ /* 0x000fe20000000000 */
[----:B0-----:R-:W-:-:S02]  /*04f0*/  ISETP.NE.OR P0, PT, R0, RZ, !P0 ;  /* 0x000000ff0000720c */ /* 0x001fc40004705670 */
[----:B-1----:R-:W-:-:S11]  /*0500*/  ISETP.NE.AND P3, PT, R2, 0x1, PT ;  /* 0x000000010200780c */ /* 0x002fd60003f65270 */
[----:B------:R-:W-:Y:S01]  /*0510*/  VOTEU.ALL UP0, P0 ;  /* 0x00000000003f7886 */ /* 0x000fe20000000000 */
[----:B------:R-:W-:Y:S01]  /*0520*/  VOTEU.ALL UP1, P0 ;  /* 0x00000000003f7886 */ /* 0x000fe20000020000 */
[----:B------:R-:W-:Y:S01]  /*0530*/  @P3 LOP3.LUT R7, R7, 0x1, RZ, 0xfc, !PT ;  /* 0x0000000107073812 */ /* 0x000fe200078efcff */
[----:B------:R-:W3:Y:S01]  /*0540*/  @P3 LDC R17, c[0x0][0x10] ;  /* 0x00000400ff113b82 */ /* 0x000ee20000000800 */
[----:B------:R-:W-:Y:S01]  /*0550*/  SHF.R.S32.HI R7, RZ, 0x1f, R4 ;  /* 0x0000001fff077819 */ /* 0x000fe20000011404 */
[----:B------:R-:W-:Y:S01]  /*0560*/  @!UP0 UMOV UR6, 0x400 ;  /* 0x0000040000068882 */ /* 0x000fe20000000000 */
[----:B------:R-:W-:-:S04]  /*0570*/  @!UP0 UIADD3 UR4, -UR4, 0x100000, URZ ;  /* 0x0010000004048890 */ /* 0x000fc8000fffe13f */
[----:B------:R-:W-:Y:S02]  /*0580*/  @!UP0 USHF.L.U32 UR5, UR4, 0xb, URZ ;  /* 0x0000000b04058899 */ /* 0x000fe4000800063f */
[----:B------:R-:W-:Y:S01]  /*0590*/  @!UP0 USHF.L.U32 UR4, UR4, 0x1, URZ ;  /* 0x0000000104048899 */ /* 0x000fe2000800063f */
[----:B--2---:R-:W-:Y:S01]  /*05a0*/  @P3 IMAD.MOV.U32 R8, RZ, RZ, R5 ;  /* 0x000000ffff083224 */ /* 0x004fe200078e0005 */
[----:B------:R-:W-:Y:S01]  /*05b0*/  LEA.HI R7, R7, R4, RZ, 0x2 ;  /* 0x0000000407077211 */ /* 0x000fe200078f10ff */
[----:B------:R-:W-:Y:S01]  /*05c0*/  @P3 IMAD.MOV.U32 R9, RZ, RZ, RZ ;  /* 0x000000ffff093224 */ /* 0x000fe200078e00ff */
[----:B------:R-:W0:Y:S02]  /*05d0*/  @!UP0 S2UR UR7, SR_CgaCtaId ;  /* 0x00000000000789c3 */ /* 0x000e240000008800 */
[----:B------:R-:W-:-:S05]  /*05e0*/  LOP3.LUT R7, R7, 0xfffffffc, RZ, 0xc0, !PT ;  /* 0xfffffffc07077812 */ /* 0x000fca00078ec0ff */
[----:B------:R-:W-:Y:S01]  /*05f0*/  IMAD.IADD R0, R4, 0x1, -R7 ;  /* 0x0000000104007824 */ /* 0x000fe200078e0a07 */
[----:B------:R-:W-:Y:S01]  /*0600*/  LOP3.LUT R4, R3, 0x7f, RZ, 0xc0, !PT ;  /* 0x0000007f03047812 */ /* 0x000fe200078ec0ff */
[----:B------:R-:W1:Y:S01]  /*0610*/  @!P3 LDC R11, c[0x0][0xc] ;  /* 0x00000300ff0bbb82 */ /* 0x000e620000000800 */
[----:B------:R-:W-:Y:S02]  /*0620*/  IMAD.MOV.U32 R7, RZ, RZ, RZ ;  /* 0x000000ffff077224 */ /* 0x000fe400078e00ff */
[----:B------:R-:W-:Y:S01]  /*0630*/  ISETP.NE.AND P1, PT, R0, 0x3, PT ;  /* 0x000000030000780c */ /* 0x000fe20003f25270 */
[----:B---3--:R-:W-:Y:S01]  /*0640*/  @P3 IMAD.WIDE.U32 R16, R6, R17, R8 ;  /* 0x0000001106103225 */ /* 0x008fe200078e0008 */
[----:B0-----:R-:W-:Y:S01]  /*0650*/  @!UP0 ULEA UR8, UR7, UR6, 0x18 ;  /* 0x0000000607088291 */ /* 0x001fe2000f8ec03f */
[----:B------:R-:W-:Y:S02]  /*0660*/  VOTEU.ALL UP0, P0 ;  /* 0x00000000003f7886 */ /* 0x000fe40000000000 */
[----:B------:R-:W-:Y:S01]  /*0670*/  ULDC UR6, c[0x0][0xc] ;  /* 0x0000030000067ab9 */ /* 0x000fe20000000800 */
[----:B------:R-:W-:Y:S01]  /*0680*/  ISETP.EQ.OR P0, PT, R0, RZ, !P1 ;  /* 0x000000ff0000720c */ /* 0x000fe20004f02670 */
[----:B------:R-:W-:-:S03]  /*0690*/  ULDC UR7, c[0x0][0x10] ;  /* 0x0000040000077ab9 */ /* 0x000fc60000000800 */
[C---:B------:R-:W-:Y:S01]  /*06a0*/  ISETP.EQ.AND P0, PT, R10.reuse, RZ, P0 ;  /* 0x000000ff0a00720c */ /* 0x040fe20000702270 */
[----:B------:R-:W-:Y:S02]  /*06b0*/  VIADD R10, R10, 0xffffffff ;  /* 0xffffffff0a0a7836 */ /* 0x000fe40000000000 */
[----:B-1----:R-:W-:Y:S01]  /*06c0*/  @!P3 IMAD.WIDE.U32 R8, R11, R5, R6 ;  /* 0x000000050b08b225 */ /* 0x002fe200078e0006 */
[----:B------:R-:W0:Y:S02]  /*06d0*/  FENCE.VIEW.ASYNC.S ;  /* 0x00000000000073c6 */ /* 0x000e240000000000 */
[----:B0-----:R-:W0:Y:S01]  /*06e0*/  @!UP0 SYNCS.EXCH.64 URZ, [UR8+0x100], UR4 ;  /* 0x00010004083f85b2 */ /* 0x001e220008000100 */
[----:B------:R-:W-:Y:S01]  /*06f0*/  SEL R18, RZ, 0x1, !P0 ;  /* 0x00000001ff127807 */ /* 0x000fe20004000000 */
[----:B------:R-:W-:Y:S01]  /*0700*/  @P3 IMAD.MOV.U32 R11, RZ, RZ, RZ ;  /* 0x000000ffff0b3224 */ /* 0x000fe200078e00ff */
[----:B------:R-:W-:Y:S01]  /*0710*/  ISETP.GE.U32.AND P1, PT, R10, 0x2, PT ;  /* 0x000000020a00780c */ /* 0x000fe20003f26070 */
[----:B------:R-:W-:-:S02]  /*0720*/  @!P3 IMAD.MOV.U32 R16, RZ, RZ, R8 ;  /* 0x000000ffff10b224 */ /* 0x000fc400078e0008 */
[----:B------:R-:W-:Y:S01]  /*0730*/  @P3 IMAD.IADD R17, R17, 0x1, R11 ;  /* 0x0000000111113824 */ /* 0x000fe200078e020b */
[----:B------:R-:W-:Y:S01]  /*0740*/  SEL R18, R18, 0x2, P1 ;  /* 0x0000000212127807 */ /* 0x000fe20000800000 */
[----:B------:R-:W-:Y:S01]  /*0750*/  @!P3 IMAD.MOV.U32 R17, RZ, RZ, R9 ;  /* 0x000000ffff11b224 */ /* 0x000fe200078e0009 */
[----:B------:R1:W0:Y:S01]  /*0760*/  @!UP1 SYNCS.EXCH.64 URZ, [UR8+0x108], UR4 ;  /* 0x00010804083f95b2 */ /* 0x0002220008000100 */
[----:B------:R-:W-:Y:S01]  /*0770*/  NOP ;  /* 0x0000000000007918 */ /* 0x000fe20000000000 */
[----:B-1----:R-:W-:-:S03]  /*0780*/  UIMAD.WIDE.U32 UR4, UR6, UR7, URZ ;  /* 0x00000007060472a5 */ /* 0x002fc6000f8e003f */
[----:B------:R-:W-:Y:S02]  /*0790*/  ULDC UR6, c[0x0][0x14] ;  /* 0x0000050000067ab9 */ /* 0x000fe40000000800 */
[----:B------:R-:W-:Y:S02]  /*07a0*/  UIMAD.WIDE.U32 UR36, UR4, UR6, URZ ;  /* 0x00000006042472a5 */ /* 0x000fe4000f8e003f */
[----:B------:R-:W-:-:S04]  /*07b0*/  UIMAD UR42, UR5, UR6, URZ ;  /* 0x00000006052a72a4 */ /* 0x000fc8000f8e023f */
[----:B------:R-:W-:Y:S01]  /*07c0*/  UIADD3 UR42, UR37, UR42, URZ ;  /* 0x0000002a252a7290 */ /* 0x000fe2000fffe03f */
[----:B0-----:R-:W-:Y:S06]  /*07d0*/  BAR.SYNC.DEFER_BLOCKING 0x0 ;  /* 0x0000000000007b1d */ /* 0x001fec0000010000 */
[----:B------:R-:W-:Y:S05]  /*07e0*/  @!P2 BRA `(.L_x_4) ;  /* 0x000000880070a947 */ /* 0x000fea0003800000 */
[----:B------:R-:W-:-:S13]  /*07f0*/  ISETP.GT.U32.AND P0, PT, R10, 0x1, PT ;  /* 0x000000010a00780c */ /* 0x000fda0003f04070 */
[----:B------:R-:W-:Y:S05]  /*0800*/  @P0 EXIT ;  /* 0x000000000000094d */ /* 0x000fea0003800000 */
[----:B------:R-:W-:Y:S01]  /*0810*/  ULDC.64 UR4, c[0x0][0x650] ;  /* 0x0001940000047ab9 */ /* 0x000fe20000000a00 */
[----:B------:R-:W-:Y:S01]  /*0820*/  PRMT R0, RZ, 0x7610, R0 ;  /* 0x00007610ff007816 */ /* 0x000fe20000000000 */
[----:B------:R-:W-:Y:S01]  /*0830*/  IMAD.MOV.U32 R159, RZ, RZ, -0x1 ;  /* 0xffffffffff9f7424 */ /* 0x000fe200078e00ff */
[----:B------:R-:W-:Y:S01]  /*0840*/  ISETP.GE.U32.AND P0, PT, R16, UR4, PT ;  /* 0x0000000410007c0c */ /* 0x000fe2000bf06070 */
[----:B------:R-:W-:Y:S02]  /*0850*/  IMAD.MOV.U32 R158, RZ, RZ, -0x1 ;  /* 0xffffffffff9e7424 */ /* 0x000fe400078e00ff */
[----:B------:R-:W-:Y:S01]  /*0860*/  IMAD.MOV.U32 R19, RZ, RZ, -0x1 ;  /* 0xffffffffff137424 */ /* 0x000fe200078e00ff */
[----:B------:R-:W-:-:S13]  /*0870*/  ISETP.GE.U32.AND.EX P0, PT, R17, UR5, PT, P0 ;  /* 0x0000000511007c0c */ /* 0x000fda000bf06100 */
[----:B------:R-:W-:Y:S05]  /*0880*/  @P0 BRA `(.L_x_5) ;  /* 0x0000000400580947 */ /* 0x000fea0003800000 */
[----:B------:R-:W0:Y:S01]  /*0890*/  LDC.64 R20, c[0x0][0x628] ;  /* 0x00018a00ff147b82 */ /* 0x000e220000000a00 */
[----:B------:R-:W-:Y:S02]  /*08a0*/  IMAD.MOV.U32 R8, RZ, RZ, R16 ;  /* 0x000000ffff087224 */ /* 0x000fe400078e0010 */
[----:B------:R-:W-:-:S05]  /*08b0*/  IMAD.MOV.U32 R9, RZ, RZ, R17 ;  /* 0x000000ffff097224 */ /* 0x000fca00078e0011 */
[----:B------:R-:W1:Y:S08]  /*08c0*/  LDC R0, c[0x0][0x630] ;  /* 0x00018c00ff007b82 */ /* 0x000e700000000800 */
[----:B------:R-:W2:Y:S01]  /*08d0*/  LDC.64 R22, c[0x0][0x620] ;  /* 0x00018800ff167b82 */ /* 0x000ea20000000a00 */
[----:B0-----:R-:W-:-:S04]  /*08e0*/  ISETP.NE.U32.AND P0, PT, R20, RZ, PT ;  /* 0x000000ff1400720c */ /* 0x001fc80003f05070 */
[----:B------:R-:W-:-:S13]  /*08f0*/  ISETP.NE.AND.EX P0, PT, R21, RZ, PT, P0 ;  /* 0x000000ff1500720c */ /* 0x000fda0003f05300 */
[----:B-12---:R-:W-:Y:S05]  /*0900*/  @!P0 BRA `(.L_x_6) ;  /* 0x0000000000288947 */ /* 0x006fea0003800000 */
[----:B------:R-:W0:Y:S02]  /*0910*/  LDC R13, c[0x0][0x634] ;  /* 0x00018d00ff0d7b82 */ /* 0x000e240000000800 */
[----:B0-----:R-:W-:-:S05]  /*0920*/  IADD3 R13, P0, R16, R13, RZ ;  /* 0x0000000d100d7210 */ /* 0x001fca0007f1e0ff */
[----:B------:R-:W-:-:S04]  /*0930*/  IMAD.X R15, RZ, RZ, R17, P0 ;  /* 0x000000ffff0f7224 */ /* 0x000fc800000e0611 */
[----:B------:R-:W-:-:S04]  /*0940*/  IMAD.WIDE.U32 R8, R15, R20, RZ ;  /* 0x000000140f087225 */ /* 0x000fc800078e00ff */
[----:B------:R-:W-:-:S04]  /*0950*/  IMAD.WIDE.U32 R10, P0, R13, R21, R8 ;  /* 0x000000150d0a7225 */ /* 0x000fc80007800008 */
[----:B------:R-:W-:-:S04]  /*0960*/  IMAD.WIDE.U32 R8, R13, R20, RZ ;  /* 0x000000140d087225 */ /* 0x000fc800078e00ff */
[----:B------:R-:W-:Y:S01]  /*0970*/  IMAD.X R13, RZ, RZ, RZ, P0 ;  /* 0x000000ffff0d7224 */ /* 0x000fe200000e06ff */
[----:B------:R-:W-:Y:S01]  /*0980*/  IADD3 RZ, P0, R9, R10, RZ ;  /* 0x0000000a09ff7210 */ /* 0x000fe20007f1e0ff */
[----:B------:R-:W-:-:S04]  /*0990*/  IMAD.MOV.U32 R12, RZ, RZ, R11 ;  /* 0x000000ffff0c7224 */ /* 0x000fc800078e000b */
[----:B------:R-:W-:-:S08]  /*09a0*/  IMAD.WIDE.U32.X R8, R15, R21, R12, P0 ;  /* 0x000000150f087225 */ /* 0x000fd000000e040c */
.L_x_6:
[-CC-:B------:R-:W-:Y:S01]  /*09b0*/  SHF.R.U64 R25, R8, R0.reuse, R9.reuse ;  /* 0x0000000008197219 */ /* 0x180fe20000001209 */
[----:B------:R-:W0:Y:S01]  /*09c0*/  LDC R12, c[0x0][0x618] ;  /* 0x00018600ff0c7b82 */ /* 0x000e220000000800 */
[----:B------:R-:W-:Y:S01]  /*09d0*/  SHF.R.U32.HI R7, RZ, R0, R9 ;  /* 0x00000000ff077219 */ /* 0x000fe20000011609 */
[----:B------:R-:W-:Y:S01]  /*09e0*/  ULDC UR4, c[0x0][0x150] ;  /* 0x0000540000047ab9 */ /* 0x000fe20000000800 */
[----:B------:R-:W-:Y:S02]  /*09f0*/  IADD3 R11, P0, RZ, -R25, RZ ;  /* 0x80000019ff0b7210 */ /* 0x000fe40007f1e0ff */
[----:B------:R-:W-:-:S03]  /*0a00*/  I2FP.F32.U32 R0, R6 ;  /* 0x0000000600007245 */ /* 0x000fc60000201000 */
[----:B------:R-:W1:Y:S01]  /*0a10*/  LDC.64 R30, c[0x0][0x640] ;  /* 0x00019000ff1e7b82 */ /* 0x000e620000000a00 */
[----:B------:R-:W-:Y:S02]  /*0a20*/  IMAD.X R13, RZ, RZ, ~R7, P0 ;  /* 0x000000ffff0d7224 */ /* 0x000fe400000e0e07 */
[----:B------:R-:W-:Y:S01]  /*0a30*/  FMUL R0, R0, UR4 ;  /* 0x0000000400007c20 */ /* 0x000fe20008400000 */
[----:B------:R-:W-:Y:S01]  /*0a40*/  IMAD.WIDE.U32 R8, R11, R22, R16 ;  /* 0x000000160b087225 */ /* 0x000fe200078e0010 */
[----:B------:R-:W-:-:S03]  /*0a50*/  ULDC UR4, c[0x0][0x154] ;  /* 0x0000550000047ab9 */ /* 0x000fc60000000800 */
[----:B------:R-:W-:Y:S01]  /*0a60*/  IMAD R10, R13, R22, RZ ;  /* 0x000000160d0a7224 */ /* 0x000fe200078e02ff */
[----:B------:R-:W2:Y:S01]  /*0a70*/  LDC R7, c[0x0][0x144] ;  /* 0x00005100ff077b82 */ /* 0x000ea20000000800 */
[----:B------:R-:W3:Y:S02]  /*0a80*/  F2I.U32.TRUNC.NTZ R0, R0 ;  /* 0x0000000000007305 */ /* 0x000ee4000020f000 */
[----:B------:R-:W-:-:S04]  /*0a90*/  IMAD R11, R11, R23, R10 ;  /* 0x000000170b0b7224 */ /* 0x000fc800078e020a */
[----:B------:R-:W-:Y:S01]  /*0aa0*/  IMAD.IADD R9, R9, 0x1, R11 ;  /* 0x0000000109097824 */ /* 0x000fe200078e020b */
[----:B------:R-:W4:Y:S01]  /*0ab0*/  LDC R24, c[0x0][0x608] ;  /* 0x00018200ff187b82 */ /* 0x000f220000000800 */
[----:B------:R-:W-:-:S03]  /*0ac0*/  IMAD.MOV.U32 R11, RZ, RZ, -0x1 ;  /* 0xffffffffff0b7424 */ /* 0x000fc600078e00ff */
[-CC-:B0-----:R-:W-:Y:S02]  /*0ad0*/  SHF.R.U64 R22, R8, R12.reuse, R9.reuse ;  /* 0x0000000c08167219 */ /* 0x181fe40000001209 */
[----:B------:R-:W-:Y:S02]  /*0ae0*/  I2FP.F32.U32 R8, R5 ;  /* 0x0000000500087245 */ /* 0x000fe40000201000 */
[----:B------:R-:W0:Y:S01]  /*0af0*/  LDC R28, c[0x0][0x658] ;  /* 0x00019600ff1c7b82 */ /* 0x000e220000000800 */
[----:B-1----:R-:W-:Y:S01]  /*0b00*/  ISETP.NE.U32.AND P0, PT, R30, RZ, PT ;  /* 0x000000ff1e00720c */ /* 0x002fe20003f05070 */
[----:B---3--:R-:W-:Y:S02]  /*0b10*/  IMAD.MOV R10, RZ, RZ, -R0 ;  /* 0x000000ffff0a7224 */ /* 0x008fe400078e0a00 */
[----:B------:R-:W-:Y:S01]  /*0b20*/  FMUL R8, R8, UR4 ;  /* 0x0000000408087c20 */ /* 0x000fe20008400000 */
[----:B------:R-:W-:Y:S02]  /*0b30*/  SHF.R.U32.HI R9, RZ, R12, R9 ;  /* 0x0000000cff097219 */ /* 0x000fe40000011609 */
[----:B------:R-:W-:Y:S01]  /*0b40*/  ISETP.NE.AND.EX P0, PT, R31, RZ, PT, P0 ;  /* 0x000000ff1f00720c */ /* 0x000fe20003f05300 */
[----:B------:R1:W3:Y:S01]  /*0b50*/  F2I.U32.TRUNC.NTZ R15, R8 ;  /* 0x00000008000f7305 */ /* 0x0002e2000020f000 */
[----:B------:R-:W1:Y:S01]  /*0b60*/  LDC R20, c[0x0][0x148] ;  /* 0x00005200ff147b82 */ /* 0x000e620000000800 */
[----:B--2---:R-:W-:-:S07]  /*0b70*/  IMAD R0, R7, R10, R6 ;  /* 0x0000000a07007224 */ /* 0x004fce00078e0206 */
[----:B------:R-:W2:Y:S01]  /*0b80*/  LDC R26, c[0x0][0x600] ;  /* 0x00018000ff1a7b82 */ /* 0x000ea20000000800 */
[-CC-:B----4-:R-:W-:Y:S02]  /*0b90*/  SHF.R.U64 R32, R22, R24.reuse, R9.reuse ;  /* 0x0000001816207219 */ /* 0x190fe40000001209 */
[----:B------:R-:W-:Y:S01]  /*0ba0*/  SHF.R.U32.HI R7, RZ, R24, R9 ;  /* 0x00000018ff077219 */ /* 0x000fe20000011609 */
[----:B------:R-:W-:-:S04]  /*0bb0*/  IMAD.MOV.U32 R9, RZ, RZ, 0x1 ;  /* 0x00000001ff097424 */ /* 0x000fc800078e00ff */
[----:B------:R-:W4:Y:S01]  /*0bc0*/  LDC R21, c[0x0][0x648] ;  /* 0x00019200ff157b82 */ /* 0x000f220000000800 */
[-C--:B0-----:R-:W-:Y:S02]  /*0bd0*/  SHF.L.U32 R6, R11, R28.reuse, RZ ;  /* 0x0000001c0b067219 */ /* 0x081fe400000006ff */
[--C-:B------:R-:W-:Y:S02]  /*0be0*/  SHF.R.U64 R24, R32, R28, R7.reuse ;  /* 0x0000001c20187219 */ /* 0x100fe40000001207 */
[----:B------:R-:W-:Y:S02]  /*0bf0*/  LOP3.LUT R13, RZ, R6, RZ, 0x33, !PT ;  /* 0x00000006ff0d7212 */ /* 0x000fe400078e33ff */
[-C--:B------:R-:W-:Y:S01]  /*0c00*/  SHF.R.U32.HI R7, RZ, R28.reuse, R7 ;  /* 0x0000001cff077219 */ /* 0x080fe20000011607 */
[----:B------:R-:W0:Y:S01]  /*0c10*/  LDC R23, c[0x0][0x638] ;  /* 0x00018e00ff177b82 */ /* 0x000e220000000800 */
[----:B------:R-:W-:Y:S01]  /*0c20*/  SHF.L.U32 R12, R9, R28, RZ ;  /* 0x0000001c090c7219 */ /* 0x000fe200000006ff */
[----:B------:R-:W-:-:S06]  /*0c30*/  IMAD.MOV.U32 R6, RZ, RZ, R24 ;  /* 0x000000ffff067224 */ /* 0x000fcc00078e0018 */
[----:B------:R-:W0:Y:S01]  /*0c40*/  LDC R159, c[0x0][0x610] ;  /* 0x00018400ff9f7b82 */ /* 0x000e220000000800 */
[----:B-1-3--:R-:W-:Y:S05]  /*0c50*/  @!P0 BRA `(.L_x_7) ;  /* 0x0000000000288947 */ /* 0x00afea0003800000 */
[----:B------:R-:W1:Y:S02]  /*0c60*/  LDC R11, c[0x0][0x64c] ;  /* 0x00019300ff0b7b82 */ /* 0x000e640000000800 */
[----:B-1----:R-:W-:-:S05]  /*0c70*/  IADD3 R11, P0, R24, R11, RZ ;  /* 0x0000000b180b7210 */ /* 0x002fca0007f1e0ff */
        /* <DEDUP_REMOVED lines=8> */
.L_x_7:
[----:B----4-:R-:W-:Y:S01]  /*0d00*/  SHF.R.U64 R6, R6, R21, R7 ;  /* 0x0000001506067219 */ /* 0x010fe20000001207 */
[----:B--2---:R-:W-:Y:S01]  /*0d10*/  VIADD R7, R26, 0xffffffff ;  /* 0xffffffff1a077836 */ /* 0x004fe20000000000 */
[----:B------:R-:W-:Y:S01]  /*0d20*/  LOP3.LUT R13, R32, R13, RZ, 0xc0, !PT ;  /* 0x0000000d200d7212 */ /* 0x000fe200078ec0ff */
[----:B------:R-:W-:Y:S02]  /*0d30*/  IMAD.MOV R15, RZ, RZ, -R15 ;  /* 0x000000ffff0f7224 */ /* 0x000fe400078e0a0f */
[----:B------:R-:W-:Y:S02]  /*0d40*/  IMAD.MOV R8, RZ, RZ, -R6 ;  /* 0x000000ffff087224 */ /* 0x000fe400078e0a06 */
[----:B------:R-:W-:Y:S01]  /*0d50*/  IMAD R13, R12, R6, R13 ;  /* 0x000000060c0d7224 */ /* 0x000fe200078e020d */
[----:B------:R-:W-:Y:S01]  /*0d60*/  LOP3.LUT R6, R22, R7, RZ, 0xc0, !PT ;  /* 0x0000000716067212 */ /* 0x000fe200078ec0ff */
[----:B------:R-:W-:Y:S02]  /*0d70*/  @P3 IMAD R0, R20, R15, R5 ;  /* 0x0000000f14003224 */ /* 0x000fe400078e0205 */
[----:B0-----:R-:W-:-:S02]  /*0d80*/  IMAD R5, R8, R23, R24 ;  /* 0x0000001708057224 */ /* 0x001fc400078e0218 */
[----:B------:R-:W-:Y:S02]  /*0d90*/  IMAD R159, R13, R159, R0 ;  /* 0x0000009f0d9f7224 */ /* 0x000fe400078e0200 */
[----:B------:R-:W-:Y:S02]  /*0da0*/  IMAD R6, R5, R26, R6 ;  /* 0x0000001a05067224 */ /* 0x000fe400078e0206 */
[----:B------:R-:W-:Y:S02]  /*0db0*/  IMAD.MOV.U32 R0, RZ, RZ, 0x1 ;  /* 0x00000001ff007424 */ /* 0x000fe400078e00ff */
[----:B------:R-:W-:Y:S01]  /*0dc0*/  IMAD.MOV.U32 R19, RZ, RZ, R25 ;  /* 0x000000ffff137224 */ /* 0x000fe200078e0019 */
[----:B------:R-:W-:Y:S02]  /*0dd0*/  SEL R158, R6, R159, !P3 ;  /* 0x0000009f069e7207 */ /* 0x000fe40005800000 */
[----:B------:R-:W-:-:S07]  /*0de0*/  SEL R159, R159, R6, !P3 ;  /* 0x000000069f9f7207 */ /* 0x000fce0005800000 */
.L_x_5:
[----:B------:R-:W-:-:S08]  /*0df0*/  NOP ;  /* 0x0000000000007918 */ /* 0x000fd00000000000 */
[----:B------:R-:W0:Y:S02]  /*0e00*/  USETMAXREG.TRY_ALLOC.CTAPOOL UP0, 0xe8 ;  /* 0x000000e8000079c8 */ /* 0x000e240008000600 */
[----:B0-----:R-:W-:-:S13]  /*0e10*/  PLOP3.LUT P0, PT, PT, PT, UP0, 0x80, 0x0 ;  /* 0x000000000000781c */ /* 0x001fda0003f0f008 */
[----:B------:R-:W-:Y:S05]  /*0e20*/  @!P0 BRA `(.L_x_5) ;  /* 0xfffffffc00f08947 */ /* 0x000fea000383ffff */
[----:B------:R-:W-:Y:S01]  /*0e30*/  ULDC.64 UR4, c[0x0][0x598] ;  /* 0x0001660000047ab9 */ /* 0x000fe20000000a00 */
[----:B------:R-:W-:Y:S01]  /*0e40*/  ULDC.64 UR38, c[0x0][0x208] ;  /* 0x0000820000267ab9 */ /* 0x000fe20000000a00 */
[----:B------:R-:W-:-:S04]  /*0e50*/  ISETP.NE.U32.AND P0, PT, RZ, UR4, PT ;  /* 0x00000004ff007c0c */ /* 0x000fc8000bf05070 */
[----:B------:R-:W-:-:S13]  /*0e60*/  ISETP.NE.AND.EX P0, PT, RZ, UR5, PT, P0 ;  /* 0x00000005ff007c0c */ /* 0x000fda000bf05300 */
[----:B------:R-:W-:Y:S05]  /*0e70*/  @!P0 BRA `(.L_x_8) ;  /* 0x00000000001c8947 */ /* 0x000fea0003800000 */
[----:B------:R-:W0:Y:S02]  /*0e80*/  LDC.64 R6, c[0x0][0x598] ;  /* 0x00016600ff067b82 */ /* 0x000e240000000a00 */
[----:B0-----:R-:W2:Y:S02]  /*0e90*/  LDG.E.64 R6, desc[UR38][R6.64] ;  /* 0x0000002606067981 */ /* 0x001ea4000c1e1b00 */
[----:B--2---:R-:W-:-:S04]  /*0ea0*/  ISETP.NE.U32.AND P0, PT, R6, RZ, PT ;  /* 0x000000ff0600720c */ /* 0x004fc80003f05070 */
[----:B------:R-:W-:-:S13]  /*0eb0*/  ISETP.NE.AND.EX P0, PT, R7, RZ, PT, P0 ;  /* 0x000000ff0700720c */ /* 0x000fda0003f05300 */
[----:B------:R-:W-:Y:S05]  /*0ec0*/  @!P0 BRA `(.L_x_8) ;  /* 0x0000000000088947 */ /* 0x000fea0003800000 */
[----:B------:R0:W5:Y:S01]  /*0ed0*/  LD.E R145, desc[UR38][R6.64] ;  /* 0x0000002606917980 */ /* 0x000162000c101900 */
[----:B------:R-:W-:Y:S05]  /*0ee0*/  BRA `(.L_x_9) ;  /* 0x0000000000247947 */ /* 0x000fea0003800000 */
.L_x_8:
[----:B------:R-:W-:Y:S02]  /*0ef0*/  ULDC.64 UR4, c[0x0][0x588] ;  /* 0x0001620000047ab9 */ /* 0x000fe40000000a00 */
[----:B------:R-:W-:-:S04]  /*0f00*/  ISETP.NE.U32.AND P0, PT, RZ, UR4, PT ;  /* 0x00000004ff007c0c */ /* 0x000fc8000bf05070 */
[----:B------:R-:W-:-:S13]  /*0f10*/  ISETP.NE.AND.EX P0, PT, RZ, UR5, PT, P0 ;  /* 0x00000005ff007c0c */ /* 0x000fda000bf05300 */
[----:B------:R-:W-:Y:S05]  /*0f20*/  @!P0 BRA `(.L_x_10) ;  /* 0x00000000000c8947 */ /* 0x000fea0003800000 */
[----:B------:R-:W0:Y:S02]  /*0f30*/  LDC.64 R6, c[0x0][0x588] ;  /* 0x00016200ff067b82 */ /* 0x000e240000000a00 */
[----:B0-----:R1:W5:Y:S01]  /*0f40*/  LDG.E R145, desc[UR38][R6.64] ;  /* 0x0000002606917981 */ /* 0x001362000c1e1900 */
[----:B------:R-:W-:Y:S05]  /*0f50*/  BRA `(.L_x_9) ;  /* 0x0000000000087947 */ /* 0x000fea0003800000 */
.L_x_10:
[----:B------:R-:W-:Y:S02]  /*0f60*/  ULDC UR4, c[0x0][0x580] ;  /* 0x0001600000047ab9 */ /* 0x000fe40000000800 */
[----:B------:R-:W-:-:S07]  /*0f70*/  IMAD.U32 R145, RZ, RZ, UR4 ;  /* 0x00000004ff917e24 */ /* 0x000fce000f8e00ff */
.L_x_9:
[----:B------:R-:W-:Y:S02]  /*0f80*/  ULDC.64 UR4, c[0x0][0x5a0] ;  /* 0x0001680000047ab9 */ /* 0x000fe40000000a00 */
[----:B------:R-:W-:-:S04]  /*0f90*/  ISETP.NE.U32.AND P0, PT, RZ, UR4, PT ;  /* 0x00000004ff007c0c */ /* 0x000fc8000bf05070 */
[----:B------:R-:W-:-:S13]  /*0fa0*/  ISETP.NE.AND.EX P0, PT, RZ, UR5, PT, P0 ;  /* 0x00000005ff007c0c */ /* 0x000fda000bf05300 */
[----:B------:R-:W-:Y:S05]  /*0fb0*/  @!P0 BRA `(.L_x_11) ;  /* 0x00000000001c8947 */ /* 0x000fea0003800000 */
[----:B01----:R-:W0:Y:S02]  /*0fc0*/  LDC.64 R6, c[0x0][0x5a0] ;  /* 0x00016800ff067b82 */ /* 0x003e240000000a00 */
[----:B0-----:R-:W2:Y:S02]  /*0fd0*/  LDG.E.64 R6, desc[UR38][R6.64] ;  /* 0x0000002606067981 */ /* 0x001ea4000c1e1b00 */
[----:B--2---:R-:W-:-:S04]  /*0fe0*/  ISETP.NE.U32.AND P0, PT, R6, RZ, PT ;  /* 0x000000ff0600720c */ /* 0x004fc80003f05070 */
[----:B------:R-:W-:-:S13]  /*0ff0*/  ISETP.NE.AND.EX P0, PT, R7, RZ, PT, P0 ;  /* 0x000000ff0700720c */ /* 0x000fda0003f05300 */
[----:B------:R-:W-:Y:S05]  /*1000*/  @!P0 BRA `(.L_x_11) ;  /* 0x0000000000088947 */ /* 0x000fea0003800000 */
[----:B------:R0:W5:Y:S01]  /*1010*/  LD.E R146, desc[UR38][R6.64] ;  /* 0x0000002606927980 */ /* 0x000162000c101900 */
[----:B------:R-:W-:Y:S05]  /*1020*/  BRA `(.L_x_12) ;  /* 0x0000000000247947 */ /* 0x000fea0003800000 */
.L_x_11:
[----:B------:R-:W-:Y:S02]  /*1030*/  ULDC.64 UR4, c[0x0][0x590] ;  /* 0x0001640000047ab9 */ /* 0x000fe40000000a00 */
[----:B------:R-:W-:-:S04]  /*1040*/  ISETP.NE.U32.AND P0, PT, RZ, UR4, PT ;  /* 0x00000004ff007c0c */ /* 0x000fc8000bf05070 */
[----:B------:R-:W-:-:S13]  /*1050*/  ISETP.NE.AND.EX P0, PT, RZ, UR5, PT, P0 ;  /* 0x00000005ff007c0c */ /* 0x000fda000bf05300 */
[----:B------:R-:W-:Y:S05]  /*1060*/  @!P0 BRA `(.L_x_13) ;  /* 0x00000000000c8947 */ /* 0x000fea0003800000 */
[----:B------:R-:W2:Y:S02]  /*1070*/  LDC.64 R146, c[0x0][0x590] ;  /* 0x00016400ff927b82 */ /* 0x000ea40000000a00 */
[----:B--2---:R2:W5:Y:S01]  /*1080*/  LDG.E R146, desc[UR38][R146.64] ;  /* 0x0000002692927981 */ /* 0x004562000c1e1900 */
[----:B------:R-:W-:Y:S05]  /*1090*/  BRA `(.L_x_12) ;  /* 0x0000000000087947 */ /* 0x000fea0003800000 */
.L_x_13:
[----:B------:R-:W-:Y:S02]  /*10a0*/  ULDC UR4, c[0x0][0x584] ;  /* 0x0001610000047ab9 */ /* 0x000fe40000000800 */
[----:B------:R-:W-:-:S07]  /*10b0*/  IMAD.U32 R146, RZ, RZ, UR4 ;  /* 0x00000004ff927e24 */ /* 0x000fce000f8e00ff */
.L_x_12:
[----:B------:R-:W-:-:S13]  /*10c0*/  LOP3.LUT P0, RZ, R0, 0xff, RZ, 0xc0, !PT ;  /* 0x000000ff00ff7812 */ /* 0x000fda000780c0ff */
[----:B------:R-:W-:Y:S05]  /*10d0*/  @!P0 EXIT ;  /* 0x000000000000894d */ /* 0x000fea0003800000 */
[----:B------:R-:W3:Y:S01]  /*10e0*/  LDC R8, c[0x0][0x658] ;  /* 0x00019600ff087b82 */ /* 0x000ee20000000800 */
[----:B------:R-:W-:Y:S01]  /*10f0*/  ULDC.64 UR6, c[0x0][0x288] ;  /* 0x0000a20000067ab9 */ /* 0x000fe20000000a00 */
[----:B------:R-:W-:Y:S01]  /*1100*/  LOP3.LUT R14, R14, 0x1, RZ, 0xc0, !PT ;  /* 0x000000010e0e7812 */ /* 0x000fe200078ec0ff */
[----:B------:R-:W-:Y:S01]  /*1110*/  UIADD3 UR4, UR7, 0x1f, URZ ;  /* 0x0000001f07047890 */ /* 0x000fe2000fffe03f */
[----:B------:R-:W-:Y:S01]  /*1120*/  SHF.R.U32.HI R0, RZ, 0x2, R3 ;  /* 0x00000002ff007819 */ /* 0x000fe20000011603 */
[----:B------:R-:W-:Y:S01]  /*1130*/  IMAD.MOV.U32 R9, RZ, RZ, -0x1 ;  /* 0xffffffffff097424 */ /* 0x000fe200078e00ff */
[----:B------:R-:W-:Y:S01]  /*1140*/  SHF.R.U32.HI R4, RZ, 0x1, R4 ;  /* 0x00000001ff047819 */ /* 0x000fe20000011604 */
[----:B------:R-:W-:Y:S01]  /*1150*/  USHF.R.S32.HI UR5, URZ, 0x1f, UR4 ;  /* 0x0000001f3f057899 */ /* 0x000fe20008011404 */
[----:B01----:R-:W0:Y:S01]  /*1160*/  LDC.64 R6, c[0x0][0x5c8] ;  /* 0x00017200ff067b82 */ /* 0x003e220000000a00 */
[----:B------:R-:W-:Y:S01]  /*1170*/  IMAD.SHL.U32 R5, R14, 0x40, RZ ;  /* 0x000000400e057824 */ /* 0x000fe200078e00ff */
[----:B------:R-:W-:Y:S01]  /*1180*/  LOP3.LUT R0, R0, 0x7, RZ, 0xc0, !PT ;  /* 0x0000000700007812 */ /* 0x000fe200078ec0ff */
[----:B------:R-:W-:Y:S01]  /*1190*/  ULEA.HI UR5, UR5, UR4, URZ, 0x5 ;  /* 0x0000000405057291 */ /* 0x000fe2000f8f283f */
[----:B------:R-:W-:Y:S01]  /*11a0*/  LOP3.LUT R23, R4, 0x30, RZ, 0xc0, !PT ;  /* 0x0000003004177812 */ /* 0x000fe200078ec0ff */
[----:B------:R-:W-:Y:S01]  /*11b0*/  IMAD.U32 R10, RZ, RZ, UR6 ;  /* 0x00000006ff0a7e24 */ /* 0x000fe2000f8e00ff */
[--C-:B------:R-:W-:Y:S01]  /*11c0*/  LOP3.LUT R22, R5, 0x40, R0.reuse, 0xe2, !PT ;  /* 0x0000004005167812 */ /* 0x100fe200078ee200 */
[----:B------:R-:W-:Y:S01]  /*11d0*/  USHF.R.S32.HI UR43, URZ, 0x5, UR5 ;  /* 0x000000053f2b7899 */ /* 0x000fe20008011405 */
[-C--:B------:R-:W-:Y:S01]  /*11e0*/  IADD3 R5, RZ, -R23.reuse, -R0 ;  /* 0x80000017ff057210 */ /* 0x080fe20007ffe800 */
[----:B------:R-:W-:Y:S01]  /*11f0*/  ULDC UR4, c[0x0][0x284] ;  /* 0x0000a10000047ab9 */ /* 0x000fe20000000800 */
[C---:B--2---:R-:W-:Y:S01]  /*1200*/  LOP3.LUT R147, R3.reuse, 0x3, RZ, 0xc0, !PT ;  /* 0x0000000303937812 */ /* 0x044fe200078ec0ff */
[----:B------:R-:W-:Y:S01]  /*1210*/  UISETP.LT.AND UP0, UPT, UR43, 0x1, UPT ;  /* 0x000000012b00788c */ /* 0x000fe2000bf01270 */
[----:B------:R-:W-:Y:S01]  /*1220*/  LOP3.LUT R155, R3, 0x80, RZ, 0xc0, !PT ;  /* 0x00000080039b7812 */ /* 0x000fe200078ec0ff */
[----:B------:R-:W-:Y:S01]  /*1230*/  IMAD R5, R14, -0x40, R5 ;  /* 0xffffffc00e057824 */ /* 0x000fe200078e0205 */
[----:B------:R-:W-:Y:S01]  /*1240*/  LOP3.LUT R22, R22, R23, RZ, 0xfc, !PT ;  /* 0x0000001716167212 */ /* 0x000fe200078efcff */
[----:B------:R-:W-:Y:S01]  /*1250*/  USEL UR44, UR43, 0x1, UP0 ;  /* 0x000000012b2c7887 */ /* 0x000fe20008000000 */
[----:B---3--:R-:W-:Y:S01]  /*1260*/  SHF.L.U32 R8, R9, R8, RZ ;  /* 0x0000000809087219 */ /* 0x008fe200000006ff */
[----:B------:R-:W-:Y:S01]  /*1270*/  IMAD R147, R147, -0x2, R10 ;  /* 0xfffffffe93937824 */ /* 0x000fe200078e020a */
[----:B------:R-:W-:Y:S01]  /*1280*/  SHF.R.U32.HI R155, RZ, 0x7, R155 ;  /* 0x00000007ff9b7819 */ /* 0x000fe2000001169b */
[----:B------:R-:W-:Y:S01]  /*1290*/  IMAD.SHL.U32 R154, R3, 0x2, RZ ;  /* 0x00000002039a7824 */ /* 0x000fe200078e00ff */
[----:B------:R-:W-:Y:S01]  /*12a0*/  LOP3.LUT R156, RZ, R8, RZ, 0x33, !PT ;  /* 0x00000008ff9c7212 */ /* 0x000fe200078e33ff */
[----:B------:R-:W-:Y:S01]  /*12b0*/  VIADD R157, R5, UR4 ;  /* 0x00000004059d7c36 */ /* 0x000fe20008000000 */
[----:B------:R-:W-:Y:S01]  /*12c0*/  UIADD3 UR44, UR43, -UR44, URZ ;  /* 0x8000002c2b2c7290 */ /* 0x000fe2000fffe03f */
[----:B------:R-:W-:Y:S01]  /*12d0*/  IMAD.MOV.U32 R23, RZ, RZ, RZ ;  /* 0x000000ffff177224 */ /* 0x000fe200078e00ff */
[C-C-:B0-----:R-:W-:Y:S01]  /*12e0*/  SHF.L.U64.HI R148, R6.reuse, 0x7, R7.reuse ;  /* 0x0000000706947819 */ /* 0x141fe20000010207 */
[C---:B------:R-:W-:Y:S01]  /*12f0*/  IMAD.SHL.U32 R151, R6.reuse, 0x80, RZ ;  /* 0x0000008006977824 */ /* 0x040fe200078e00ff */
[C-C-:B------:R-:W-:Y:S01]  /*1300*/  SHF.L.U64.HI R149, R6.reuse, 0x3, R7.reuse ;  /* 0x0000000306957819 */ /* 0x140fe20000010207 */
[C---:B------:R-:W-:Y:S01]  /*1310*/  IMAD.SHL.U32 R152, R6.reuse, 0x8, RZ ;  /* 0x0000000806987824 */ /* 0x040fe200078e00ff */
[C---:B------:R-:W-:Y:S01]  /*1320*/  SHF.L.U64.HI R150, R6.reuse, 0x8, R7 ;  /* 0x0000000806967819 */ /* 0x040fe20000010207 */
[----:B------:R-:W-:Y:S01]  /*1330*/  IMAD.SHL.U32 R153, R6, 0x100, RZ ;  /* 0x0000010006997824 */ /* 0x000fe200078e00ff */
[----:B------:R-:W-:Y:S01]  /*1340*/  UMOV UR40, URZ ;  /* 0x0000003f00287c82 */ /* 0x000fe20008000000 */
[----:B------:R-:W-:-:S05]  /*1350*/  UMOV UR41, URZ ;  /* 0x0000003f00297c82 */ /* 0x000fca0008000000 */
.L_x_57:
[----:B0-----:R-:W0:Y:S01]  /*1360*/  SHFL.IDX PT, R0, R155, RZ, 0x1f ;  /* 0x00001fff9b007589 */ /* 0x001e2200000e0000 */
[----:B------:R-:W1:Y:S01]  /*1370*/  S2UR UR7, SR_CgaCtaId ;  /* 0x00000000000779c3 */ /* 0x000e620000008800 */
[----:B------:R-:W-:Y:S01]  /*1380*/  UMOV UR6, 0x400 ;  /* 0x0000040000067882 */ /* 0x000fe20000000000 */
[----:B0-----:R-:W-:Y:S01]  /*1390*/  R2UR UR4, R0 ;  /* 0x00000000000472ca */ /* 0x001fe200000e0000 */
[----:B-1----:R-:W-:-:S12]  /*13a0*/  ULEA UR46, UR7, UR6, 0x18 ;  /* 0x00000006072e7291 */ /* 0x002fd8000f8ec03f */
[----:B------:R-:W-:-:S04]  /*13b0*/  ULEA.HI UR5, UR4, UR4, URZ, 0x1 ;  /* 0x0000000404057291 */ /* 0x000fc8000f8f083f */
[----:B------:R-:W-:-:S04]  /*13c0*/  ULOP3.LUT UR5, UR5, 0x1ffffe, URZ, 0xc0, !UPT ;  /* 0x001ffffe05057892 */ /* 0x000fc8000f8ec03f */
[----:B------:R-:W-:-:S03]  /*13d0*/  UIADD3 UR5, UR4, -UR5, URZ ;  /* 0x8000000504057290 */ /* 0x000fc6000fffe03f */
[----:B------:R-:W-:Y:S01]  /*13e0*/  ULDC UR4, c[0x0][0x28c] ;  /* 0x0000a30000047ab9 */ /* 0x000fe20000000800 */
[----:B------:R-:W-:Y:S01]  /*13f0*/  ULEA UR5, UR5, UR46, 0xb ;  /* 0x0000002e05057291 */ /* 0x000fe2000f8e583f */
[----:B------:R-:W-:-:S03]  /*1400*/  ISETP.LT.AND P0, PT, RZ, UR4, PT ;  /* 0x00000004ff007c0c */ /* 0x000fc6000bf01270 */
[----:B------:R-:W-:-:S04]  /*1410*/  UIADD3 UR5, UR5, 0x200, URZ ;  /* 0x0000020005057890 */ /* 0x000fc8000fffe03f */
[----:B------:R-:W-:-:S04]  /*1420*/  USHF.R.U32.HI UR5, URZ, 0x4, UR5 ;  /* 0x000000043f057899 */ /* 0x000fc80008011605 */
[----:B------:R-:W-:-:S04]  /*1430*/  ULOP3.LUT UR5, UR5, 0x3fff, URZ, 0xc0, !UPT ;  /* 0x00003fff05057892 */ /* 0x000fc8000f8ec03f */
[----:B------:R-:W-:Y:S01]  /*1440*/  ULOP3.LUT UR45, UR5, 0x10000, URZ, 0xfc, !UPT ;  /* 0x00010000052d7892 */ /* 0x000fe2000f8efc3f */
[----:B------:R-:W-:Y:S11]  /*1450*/  @P0 BRA `(.L_x_14) ;  /* 0x0000000000400947 */ /* 0x000ff60003800000 */
[----:B------:R-:W-:Y:S01]  /*1460*/  MOV R0, 0x0 ;  /* 0x0000000000007802 */ /* 0x000fe20000000f00 */
[----:B------:R-:W-:Y:S01]  /*1470*/  ULDC.64 UR4, c[0x4][0x68] ;  /* 0x01001a0000047ab9 */ /* 0x000fe20000000a00 */
[----:B------:R-:W-:Y:S01]  /*1480*/  ULDC.64 UR6, c[0x4][0x8] ;  /* 0x0100020000067ab9 */ /* 0x000fe20000000a00 */
[----:B------:R-:W-:Y:S01]  /*1490*/  IMAD.U32 R4, RZ, RZ, UR4 ;  /* 0x00000004ff047e24 */ /* 0x000fe2000f8e00ff */
[----:B------:R0:W1:Y:S01]  /*14a0*/  LDC.64 R14, c[0x4][R0] ;  /* 0x01000000000e7b82 */ /* 0x0000620000000a00 */
[----:B------:R-:W-:Y:S01]  /*14b0*/  IMAD.U32 R5, RZ, RZ, UR5 ;  /* 0x00000005ff057e24 */ /* 0x000fe2000f8e00ff */
[----:B------:R-:W-:Y:S01]  /*14c0*/  ULDC.64 UR4, c[0x4][0x70] ;  /* 0x01001c0000047ab9 */ /* 0x000fe20000000a00 */
[----:B------:R-:W-:Y:S02]  /*14d0*/  IMAD.U32 R10, RZ, RZ, UR6 ;  /* 0x00000006ff0a7e24 */ /* 0x000fe4000f8e00ff */
[----:B------:R-:W-:Y:S02]  /*14e0*/  IMAD.U32 R6, RZ, RZ, UR4 ;  /* 0x00000004ff067e24 */ /* 0x000fe4000f8e00ff */
[----:B------:R-:W-:-:S02]  /*14f0*/  IMAD.U32 R7, RZ, RZ, UR5 ;  /* 0x00000005ff077e24 */ /* 0x000fc4000f8e00ff */
[----:B------:R-:W-:Y:S02]  /*1500*/  IMAD.U32 R11, RZ, RZ, UR7 ;  /* 0x00000007ff0b7e24 */ /* 0x000fe4000f8e00ff */
[----:B------:R-:W-:Y:S02]  /*1510*/  IMAD.MOV.U32 R8, RZ, RZ, 0x1e1 ;  /* 0x000001e1ff087424 */ /* 0x000fe400078e00ff */
[----:B------:R-:W-:Y:S02]  /*1520*/  IMAD.MOV.U32 R12, RZ, RZ, 0x1 ;  /* 0x00000001ff0c7424 */ /* 0x000fe400078e00ff */
[----:B0-----:R-:W-:-:S07]  /*1530*/  IMAD.MOV.U32 R13, RZ, RZ, RZ ;  /* 0x000000ffff0d7224 */ /* 0x001fce00078e00ff */
[----:B------:R-:W-:-:S07]  /*1540*/  LEPC R20, `(.L_x_14) ;  /* 0x000000001014794e */ /* 0x000fce0000000000 */
[----:B-1---5:R-:W-:Y:S05]  /*1550*/  CALL.ABS.NOINC R14 ;  /* 0x000000000e007343 */ /* 0x022fea0003c00000 */
.L_x_14:
[----:B------:R-:W-:-:S04]  /*1560*/  LOP3.LUT R0, R18, 0x1, RZ, 0xfc, !PT ;  /* 0x0000000112007812 */ /* 0x000fc800078efcff */
[----:B------:R-:W-:-:S13]  /*1570*/  ISETP.NE.AND P0, PT, R0, 0x3, PT ;  /* 0x000000030000780c */ /* 0x000fda0003f05270 */
[----:B------:R-:W-:Y:S05]  /*1580*/  @!P0 BRA `(.L_x_15) ;  /* 0x0000000000048947 */ /* 0x000fea0003800000 */
[----:B------:R-:W-:Y:S01]  /*1590*/  BPT.TRAP 0x1 ;  /* 0x000000040000795c */ /* 0x000fe20000300000 */
.L_x_15:
[----:B------:R-:W-:Y:S02]  /*15a0*/  IMAD.U32 R3, RZ, RZ, UR41 ;  /* 0x00000029ff037e24 */ /* 0x000fe4000f8e00ff */
[----:B------:R-:W-:-:S03]  /*15b0*/  IMAD.U32 R0, RZ, RZ, UR40 ;  /* 0x00000028ff007e24 */ /* 0x000fc6000f8e00ff */
[----:B------:R-:W-:Y:S02]  /*15c0*/  LEA R3, R3, UR46, 0x3 ;  /* 0x0000002e03037c11 */ /* 0x000fe4000f8e18ff */
[----:B------:R-:W-:-:S04]  /*15d0*/  SHF.L.U32 R0, R0, 0x1f, RZ ;  /* 0x0000001f00007819 */ /* 0x000fc800000006ff */
[----:B------:R0:W1:Y:S01]  /*15e0*/  SYNCS.PHASECHK.TRANS64.TRYWAIT P1, [R3+URZ], R0 ;  /* 0x00000000030075a7 */ /* 0x000062000802017f */
[----:B------:R-:W-:Y:S05]  /*15f0*/  @!P0 BRA `(.L_x_16) ;  /* 0x0000000000048947 */ /* 0x000fea0003800000 */
[----:B------:R-:W-:Y:S01]  /*1600*/  BPT.TRAP 0x1 ;  /* 0x000000040000795c */ /* 0x000fe20000300000 */
.L_x_16:
[----:B------:R-:W-:-:S05]  /*1610*/  IMAD.U32 R4, RZ, RZ, UR44 ;  /* 0x0000002cff047e24 */ /* 0x000fca000f8e00ff */
[----:B------:R-:W-:Y:S01]  /*1620*/  ISETP.GE.AND P2, PT, R4, 0x1, PT ;  /* 0x000000010400780c */ /* 0x000fe20003f46270 */
[----:B-1----:R-:W-:-:S12]  /*1630*/  @P1 BRA `(.L_x_17) ;  /* 0x0000000000081947 */ /* 0x002fd80003800000 */
[----:B------:R-:W1:Y:S02]  /*1640*/  SYNCS.PHASECHK.TRANS64.TRYWAIT P1, [R3+URZ], R0 ;  /* 0x00000000030075a7 */ /* 0x000e64000802017f */
[----:B-1----:R-:W-:Y:S05]  /*1650*/  @!P1 BRA `(.L_x_18) ;  /* 0x0000009400d09947 */ /* 0x002fea0003800000 */
.L_x_17:
[----:B------:R-:W-:Y:S05]  /*1660*/  WARPSYNC.ALL ;  /* 0x0000000000007948 */ /* 0x000fea0003800000 */
[----:B------:R-:W-:Y:S01]  /*1670*/  UIADD3 UR4, UR46, 0x2d200, URZ ;  /* 0x0002d2002e047890 */ /* 0x000fe2000fffe03f */
[----:B------:R-:W-:Y:S01]  /*1680*/  WARPGROUP.ARRIVE ;  /* 0x00000000000079c5 */ /* 0x000fe20000000000 */
[----:B------:R-:W-:Y:S02]  /*1690*/  UIMAD UR20, UR41, 0x300, UR45 ;  /* 0x00000300291478a4 */ /* 0x000fe4000f8e022d */
[----:B------:R-:W-:Y:S01]  /*16a0*/  USHF.R.U32.HI UR4, URZ, 0x4, UR4 ;  /* 0x000000043f047899 */ /* 0x000fe20008011604 */
[----:B------:R-:W-:Y:S01]  /*16b0*/  UMOV UR21, 0xc0000010 ;  /* 0xc000001000157882 */ /* 0x000fe20000000000 */
[----:B------:R-:W-:-:S02]  /*16c0*/  UMOV UR23, 0xc0000010 ;  /* 0xc000001000177882 */ /* 0x000fc40000000000 */
[----:B------:R-:W-:Y:S01]  /*16d0*/  ULOP3.LUT UR4, UR4, 0x3fff, URZ, 0xc0, !UPT ;  /* 0x00003fff04047892 */ /* 0x000fe2000f8ec03f */
[----:B------:R-:W-:Y:S01]  /*16e0*/  UMOV UR16, UR20 ;  /* 0x0000001400107c82 */ /* 0x000fe20008000000 */
[----:B------:R-:W-:Y:S02]  /*16f0*/  UMOV UR17, UR21 ;  /* 0x0000001500117c82 */ /* 0x000fe40008000000 */
[----:B------:R-:W-:Y:S01]  /*1700*/  ULOP3.LUT UR4, UR4, 0x10000, URZ, 0xfc, !UPT ;  /* 0x0001000004047892 */ /* 0x000fe2000f8efc3f */
[----:B------:R-:W-:Y:S01]  /*1710*/  UMOV UR19, 0xc0000010 ;  /* 0xc000001000137882 */ /* 0x000fe20000000000 */
[----:B------:R-:W-:Y:S02]  /*1720*/  UMOV UR12, UR20 ;  /* 0x00000014000c7c82 */ /* 0x000fe40008000000 */
[----:B------:R-:W-:Y:S01]  /*1730*/  UIMAD UR22, UR41, 0xa0, UR4 ;  /* 0x000000a0291678a4 */ /* 0x000fe2000f8e0204 */
[----:B------:R-:W-:Y:S01]  /*1740*/  UMOV UR13, UR21 ;  /* 0x00000015000d7c82 */ /* 0x000fe20008000000 */
[----:B------:R-:W-:-:S02]  /*1750*/  UMOV UR15, 0xc0000010 ;  /* 0xc0000010000f7882 */ /* 0x000fc40000000000 */
[----:B------:R-:W-:Y:S02]  /*1760*/  UIADD3 UR18, UR22, 0x20, URZ ;  /* 0x0000002016127890 */ /* 0x000fe4000fffe03f */
[----:B------:R-:W-:Y:S02]  /*1770*/  UIADD3 UR14, UR22, 0x40, URZ ;  /* 0x00000040160e7890 */ /* 0x000fe4000fffe03f */
[----:B------:R-:W-:Y:S02]  /*1780*/  UIADD3 UR10, UR22, 0x60, URZ ;  /* 0x00000060160a7890 */ /* 0x000fe4000fffe03f */
[----:B------:R-:W-:Y:S01]  /*1790*/  IGMMA.64x16x32.S8.S8 R136, gdesc[UR20], RZ, !UPT, gsb0 ;  /* 0x00600000148879f1 */ /* 0x000fe2000c0410ff */
[----:B------:R-:W-:Y:S01]  /*17a0*/  UMOV UR8, UR20 ;  /* 0x0000001400087c82 */ /* 0x000fe20008000000 */
[----:B------:R-:W-:Y:S01]  /*17b0*/  UMOV UR9, UR21 ;  /* 0x0000001500097c82 */ /* 0x000fe20008000000 */
[----:B------:R-:W-:Y:S01]  /*17c0*/  UMOV UR11, 0xc0000010 ;  /* 0xc0000010000b7882 */ /* 0x000fe20000000000 */
[----:B------:R-:W-:Y:S01]  /*17d0*/  UIADD3 UR26, UR22, 0x80, URZ ;  /* 0x00000080161a7890 */ /* 0x000fe2000fffe03f */
[----:B------:R-:W-:Y:S01]  /*17e0*/  UMOV UR24, UR20 ;  /* 0x0000001400187c82 */ /* 0x000fe20008000000 */
[----:B------:R-:W-:Y:S01]  /*17f0*/  UMOV UR25, UR21 ;  /* 0x0000001500197c82 */ /* 0x000fe20008000000 */
[----:B------:R-:W-:Y:S01]  /*1800*/  UMOV UR27, 0xc0000010 ;  /* 0xc0000010001b7882 */ /* 0x000fe20000000000 */
[----:B------:R-:W-:Y:S01]  /*1810*/  UIADD3 UR5, UR20, 0x100, URZ ;  /* 0x0000010014057890 */ /* 0x000fe2000fffe03f */
[----:B------:R-:W-:-:S02]  /*1820*/  WARPGROUP.DEPBAR.LE gsb0, 0x0 ;  /* 0x00008000000079c5 */ /* 0x000fc40000010000 */
[----:B------:R-:W-:-:S06]  /*1830*/  WARPGROUP.ARRIVE ;  /* 0x00000000000079c5 */ /* 0x000fcc0000000000 */
[----:B------:R-:W-:Y:S03]  /*1840*/  IGMMA.64x16x32.S8.S8 R112, gdesc[UR16], RZ, !UPT, gsb0 ;  /* 0x00600000107079f1 */ /* 0x000fe6000c0410ff */
[----:B------:R-:W-:Y:S02]  /*1850*/  WARPGROUP.DEPBAR.LE gsb0, 0x0 ;  /* 0x00008000000079c5 */ /* 0x000fe40000010000 */
[----:B------:R-:W-:-:S06]  /*1860*/  WARPGROUP.ARRIVE ;  /* 0x00000000000079c5 */ /* 0x000fcc0000000000 */
[----:B------:R-:W-:Y:S03]  /*1870*/  IGMMA.64x16x32.S8.S8 R88, gdesc[UR12], RZ, !UPT, gsb0 ;  /* 0x006000000c5879f1 */ /* 0x000fe6000c0410ff */
[----:B------:R-:W-:Y:S02]  /*1880*/  WARPGROUP.DEPBAR.LE gsb0, 0x0 ;  /* 0x00008000000079c5 */ /* 0x000fe40000010000 */
[----:B------:R-:W-:-:S06]  /*1890*/  WARPGROUP.ARRIVE ;  /* 0x00000000000079c5 */ /* 0x000fcc0000000000 */
[----:B------:R-:W-:Y:S03]  /*18a0*/  IGMMA.64x16x32.S8.S8 R64, gdesc[UR8], RZ, !UPT, gsb0 ;  /* 0x00600000084079f1 */ /* 0x000fe6000c0410ff */
[----:B------:R-:W-:Y:S02]  /*18b0*/  WARPGROUP.DEPBAR.LE gsb0, 0x0 ;  /* 0x00008000000079c5 */ /* 0x000fe40000010000 */
[----:B------:R-:W-:-:S06]  /*18c0*/  WARPGROUP.ARRIVE ;  /* 0x00000000000079c5 */ /* 0x000fcc0000000000 */
[----:B------:R-:W-:Y:S01]  /*18d0*/  IGMMA.64x16x32.S8.S8 R40, gdesc[UR24], RZ, !UPT, gsb0 ;  /* 0x00600000182879f1 */ /* 0x000fe2000c0410ff */
[----:B------:R-:W-:Y:S01]  /*18e0*/  UMOV UR24, UR5 ;  /* 0x0000000500187c82 */ /* 0x000fe20008000000 */
[----:B------:R-:W-:Y:S01]  /*18f0*/  UMOV UR25, 0xc0000010 ;  /* 0xc000001000197882 */ /* 0x000fe20000000000 */
[----:B------:R-:W-:Y:S01]  /*1900*/  UMOV UR8, UR24 ;  /* 0x0000001800087c82 */ /* 0x000fe20008000000 */
[----:B------:R-:W-:Y:S01]  /*1910*/  UMOV UR9, UR25 ;  /* 0x0000001900097c82 */ /* 0x000fe20008000000 */
[----:B------:R-:W-:Y:S01]  /*1920*/  UMOV UR12, UR24 ;  /* 0x00000018000c7c82 */ /* 0x000fe20008000000 */
[----:B------:R-:W-:Y:S01]  /*1930*/  UMOV UR13, UR25 ;  /* 0x00000019000d7c82 */ /* 0x000fe20008000000 */
[----:B------:R-:W-:Y:S01]  /*1940*/  UMOV UR16, UR24 ;  /* 0x0000001800107c82 */ /* 0x000fe20008000000 */
[----:B------:R-:W-:Y:S01]  /*1950*/  UMOV UR17, UR25 ;  /* 0x0000001900117c82 */ /* 0x000fe20008000000 */
[----:B------:R-:W-:Y:S01]  /*1960*/  UIADD3 UR5, UR20, 0x200, URZ ;  /* 0x0000020014057890 */ /* 0x000fe2000fffe03f */
[----:B------:R-:W-:-:S02]  /*1970*/  UMOV UR21, UR25 ;  /* 0x0000001900157c82 */ /* 0x000fc40008000000 */
[----:B------:R-:W-:Y:S01]  /*1980*/  UMOV UR20, UR24 ;  /* 0x0000001800147c82 */ /* 0x000fe20008000000 */
        /* <DEDUP_REMOVED lines=23> */
[----:B------:R-:W-:Y:S02]  /*1b00*/  WARPGROUP.DEPBAR.LE gsb0, 0x0 ;  /* 0x00008000000079c5 */ /* 0x000fe40000010000 */
[----:B------:R-:W-:-:S06]  /*1b10*/  WARPGROUP.ARRIVE ;  /* 0x00000000000079c5 */ /* 0x000fcc0000000000 */
[----:B------:R-:W-:Y:S01]  /*1b20*/  IGMMA.64x16x32.S8.S8 R120, gdesc[UR20], RZ, !UPT, gsb0 ;  /* 0x00600000147879f1 */ /* 0x000fe2000c0410ff */
[----:B------:R-:W-:Y:S01]  /*1b30*/  UMOV UR22, UR26 ;  /* 0x0000001a00167c82 */ /* 0x000fe20008000000 */
        /* <DEDUP_REMOVED lines=14> */
[----:B------:R-:W-:Y:S05]  /*1c20*/  @!P2 BRA `(.L_x_19) ;  /* 0x000000080000a947 */ /* 0x000fea0003800000 */
[----:B------:R-:W-:Y:S01]  /*1c30*/  UIADD3 UR7, UR41, 0x1, URZ ;  /* 0x0000000129077890 */ /* 0x000fe2000fffe03f */
[----:B01----:R-:W-:Y:S01]  /*1c40*/  IMAD.U32 R0, RZ, RZ, UR44 ;  /* 0x0000002cff007e24 */ /* 0x003fe2000f8e00ff */
[----:B------:R-:W-:Y:S02]  /*1c50*/  UMOV UR6, UR41 ;  /* 0x0000002900067c82 */ /* 0x000fe40008000000 */
[----:B------:R-:W-:-:S04]  /*1c60*/  UISETP.NE.AND UP0, UPT, UR7, 0xf, UPT ;  /* 0x0000000f0700788c */ /* 0x000fc8000bf05270 */
[----:B------:R-:W-:Y:S02]  /*1c70*/  USEL UR5, URZ, 0x1, UP0 ;  /* 0x000000013f057887 */ /* 0x000fe40008000000 */
[----:B------:R-:W-:Y:S02]  /*1c80*/  USEL UR7, UR7, URZ, UP0 ;  /* 0x0000003f07077287 */ /* 0x000fe40008000000 */
[----:B------:R-:W-:-:S06]  /*1c90*/  ULOP3.LUT UR5, UR40, UR5, URZ, 0x3c, !UPT ;  /* 0x0000000528057292 */ /* 0x000fcc000f8e3c3f */
[----:B------:R-:W-:-:S07]  /*1ca0*/  IMAD.U32 R5, RZ, RZ, UR5 ;  /* 0x00000005ff057e24 */ /* 0x000fce000f8e00ff */
.L_x_26:
[----:B01----:R-:W-:Y:S05]  /*1cb0*/  @!P0 BRA `(.L_x_20) ;  /* 0x0000000000048947 */ /* 0x003fea0003800000 */
[----:B------:R-:W-:Y:S01]  /*1cc0*/  BPT.TRAP 0x1 ;  /* 0x000000040000795c */ /* 0x000fe20000300000 */
.L_x_20:
[----:B------:R-:W0:Y:S01]  /*1cd0*/  S2UR UR8, SR_CgaCtaId ;  /* 0x00000000000879c3 */ /* 0x000e220000008800 */
[----:B------:R-:W-:Y:S01]  /*1ce0*/  UMOV UR5, 0x400 ;  /* 0x0000040000057882 */ /* 0x000fe20000000000 */
[----:B------:R-:W-:Y:S01]  /*1cf0*/  SHF.L.U32 R3, R5, 0x1f, RZ ;  /* 0x0000001f05037819 */ /* 0x000fe200000006ff */
[----:B0-----:R-:W-:-:S04]  /*1d00*/  ULEA UR5, UR8, UR5, 0x18 ;  /* 0x0000000508057291 */ /* 0x001fc8000f8ec03f */
[----:B------:R-:W-:-:S09]  /*1d10*/  ULEA UR8, UR7, UR5, 0x3 ;  /* 0x0000000507087291 */ /* 0x000fd2000f8e183f */
[----:B------:R0:W1:Y:S01]  /*1d20*/  SYNCS.PHASECHK.TRANS64.TRYWAIT P1, [UR8], R3 ;  /* 0x00000003ff0075a7 */ /* 0x0000620008020148 */
[----:B------:R-:W-:Y:S05]  /*1d30*/  @!P0 BRA `(.L_x_21) ;  /* 0x0000000000048947 */ /* 0x000fea0003800000 */
[----:B------:R-:W-:Y:S01]  /*1d40*/  BPT.TRAP 0x1 ;  /* 0x000000040000795c */ /* 0x000fe20000300000 */
.L_x_21:
[----:B-1----:R-:W-:Y:S05]  /*1d50*/  @P1 BRA `(.L_x_22) ;  /* 0x0000000000081947 */ /* 0x002fea0003800000 */
[----:B------:R-:W1:Y:S02]  /*1d60*/  SYNCS.PHASECHK.TRANS64.TRYWAIT P1, [UR8], R3 ;  /* 0x00000003ff0075a7 */ /* 0x000e640008020148 */
[----:B-1----:R-:W-:Y:S05]  /*1d70*/  @!P1 BRA `(.L_x_23) ;  /* 0x00000090001c9947 */ /* 0x002fea0003800000 */
.L_x_22:
[----:B------:R-:W-:Y:S01]  /*1d80*/  UIMAD UR20, UR7, 0x300, UR45 ;  /* 0x00000300071478a4 */ /* 0x000fe2000f8e022d */
[----:B------:R-:W-:Y:S01]  /*1d90*/  WARPGROUP.ARRIVE ;  /* 0x00000000000079c5 */ /* 0x000fe20000000000 */
[----:B------:R-:W-:Y:S01]  /*1da0*/  UIMAD UR22, UR7, 0xa0, UR4 ;  /* 0x000000a0071678a4 */ /* 0x000fe2000f8e0204 */
[----:B------:R-:W-:Y:S01]  /*1db0*/  UMOV UR21, 0xc0000010 ;  /* 0xc000001000157882 */ /* 0x000fe20000000000 */
[----:B------:R-:W-:Y:S02]  /*1dc0*/  UMOV UR23, 0xc0000010 ;  /* 0xc000001000177882 */ /* 0x000fe40000000000 */
[----:B------:R-:W-:Y:S01]  /*1dd0*/  UIADD3 UR18, UR22, 0x20, URZ ;  /* 0x0000002016127890 */ /* 0x000fe2000fffe03f */
[----:B------:R-:W-:Y:S01]  /*1de0*/  UMOV UR16, UR20 ;  /* 0x0000001400107c82 */ /* 0x000fe20008000000 */
[----:B------:R-:W-:Y:S01]  /*1df0*/  UMOV UR17, UR21 ;  /* 0x0000001500117c82 */ /* 0x000fe20008000000 */
[----:B------:R-:W-:Y:S02]  /*1e00*/  UMOV UR19, 0xc0000010 ;  /* 0xc000001000137882 */ /* 0x000fe40000000000 */
[----:B------:R-:W-:Y:S01]  /*1e10*/  IGMMA.64x16x32.S8.S8 R136, gdesc[UR20], R136, gsb0 ;  /* 0x00600000148879f1 */ /* 0x000fe20008041088 */
[----:B------:R-:W-:Y:S01]  /*1e20*/  UIADD3 UR14, UR22, 0x40, URZ ;  /* 0x00000040160e7890 */ /* 0x000fe2000fffe03f */
        /* <DEDUP_REMOVED lines=11> */
[----:B------:R-:W-:-:S02]  /*1ee0*/  WARPGROUP.DEPBAR.LE gsb0, 0x0 ;  /* 0x00008000000079c5 */ /* 0x000fc40000010000 */
[----:B------:R-:W-:-:S06]  /*1ef0*/  WARPGROUP.ARRIVE ;  /* 0x00000000000079c5 */ /* 0x000fcc0000000000 */
[----:B------:R-:W-:Y:S03]  /*1f00*/  IGMMA.64x16x32.S8.S8 R112, gdesc[UR16], R112, gsb0 ;  /* 0x00600000107079f1 */ /* 0x000fe60008041070 */
[----:B------:R-:W-:Y:S02]  /*1f10*/  WARPGROUP.DEPBAR.LE gsb0, 0x0 ;  /* 0x00008000000079c5 */ /* 0x000fe40000010000 */
[----:B------:R-:W-:-:S06]  /*1f20*/  WARPGROUP.ARRIVE ;  /* 0x00000000000079c5 */ /* 0x000fcc0000000000 */
[----:B------:R-:W-:Y:S01]  /*1f30*/  IGMMA.64x16x32.S8.S8 R88, gdesc[UR12], R88, gsb0 ;  /* 0x006000000c5879f1 */ /* 0x000fe20008041058 */
[----:B------:R-:W-:Y:S02]  /*1f40*/  UIADD3 UR12, UR20, 0x100, URZ ;  /* 0x00000100140c7890 */ /* 0x000fe4000fffe03f */
[----:B------:R-:W-:Y:S02]  /*1f50*/  WARPGROUP.DEPBAR.LE gsb0, 0x0 ;  /* 0x00008000000079c5 */ /* 0x000fe40000010000 */
[----:B------:R-:W-:-:S06]  /*1f60*/  WARPGROUP.ARRIVE ;  /* 0x00000000000079c5 */ /* 0x000fcc0000000000 */
[----:B------:R-:W-:Y:S03]  /*1f70*/  IGMMA.64x16x32.S8.S8 R64, gdesc[UR8], R64, gsb0 ;  /* 0x00600000084079f1 */ /* 0x000fe60008041040 */
[----:B------:R-:W-:Y:S02]  /*1f80*/  WARPGROUP.DEPBAR.LE gsb0, 0x0 ;  /* 0x00008000000079c5 */ /* 0x000fe40000010000 */
[----:B------:R-:W-:-:S06]  /*1f90*/  WARPGROUP.ARRIVE ;  /* 0x00000000000079c5 */ /* 0x000fcc0000000000 */
[----:B------:R-:W-:Y:S01]  /*1fa0*/  IGMMA.64x16x32.S8.S8 R40, gdesc[UR24], R40, gsb0 ;  /* 0x00600000182879f1 */ /* 0x000fe20008041028 */
        /* <DEDUP_REMOVED lines=8> */
[----:B------:R-:W-:Y:S01]  /*2030*/  UMOV UR21, UR25 ;  /* 0x0000001900157c82 */ /* 0x000fe20008000000 */
[----:B------:R-:W-:-:S02]  /*2040*/  WARPGROUP.DEPBAR.LE gsb0, 0x0 ;  /* 0x00008000000079c5 */ /* 0x000fc40000010000 */
[----:B------:R-:W-:-:S06]  /*2050*/  WARPGROUP.ARRIVE ;  /* 0x00000000000079c5 */ /* 0x000fcc0000000000 */
[----:B------:R-:W-:Y:S03]  /*2060*/  IGMMA.64x16x32.S8.S8 R32, gdesc[UR24], R32, gsb0 ;  /* 0x00600000182079f1 */ /* 0x000fe60008041020 */
[----:B------:R-:W-:Y:S02]  /*2070*/  WARPGROUP.DEPBAR.LE gsb0, 0x0 ;  /* 0x00008000000079c5 */ /* 0x000fe40000010000 */
[----:B------:R-:W-:-:S06]  /*2080*/  WARPGROUP.ARRIVE ;  /* 0x00000000000079c5 */ /* 0x000fcc0000000000 */
[----:B------:R-:W-:Y:S01]  /*2090*/  IGMMA.64x16x32.S8.S8 R56, gdesc[UR8], R56, gsb0 ;  /* 0x00600000083879f1 */ /* 0x000fe20008041038 */
[----:B------:R-:W-:-:S03]  /*20a0*/  UIADD3 UR8, UR20, 0x200, URZ ;  /* 0x0000020014087890 */ /* 0x000fc6000fffe03f */
[----:B------:R-:W-:Y:S01]  /*20b0*/  UMOV UR20, UR24 ;  /* 0x0000001800147c82 */ /* 0x000fe20008000000 */
[----:B------:R-:W-:Y:S02]  /*20c0*/  WARPGROUP.DEPBAR.LE gsb0, 0x0 ;  /* 0x00008000000079c5 */ /* 0x000fe40000010000 */
[----:B------:R-:W-:-:S06]  /*20d0*/  WARPGROUP.ARRIVE ;  /* 0x00000000000079c5 */ /* 0x000fcc0000000000 */
[----:B------:R-:W-:Y:S03]  /*20e0*/  IGMMA.64x16x32.S8.S8 R80, gdesc[UR12], R80, gsb0 ;  /* 0x006000000c5079f1 */ /* 0x000fe60008041050 */
        /* <DEDUP_REMOVED lines=16> */
[----:B------:R-:W-:Y:S01]  /*21f0*/  IGMMA.64x16x32.S8.S8 R120, gdesc[UR20], R120, gsb0 ;  /* 0x00600000147879f1 */ /* 0x000fe20008041078 */
[----:B------:R-:W-:Y:S01]  /*2200*/  UMOV UR22, UR26 ;  /* 0x0000001a00167c82 */ /* 0x000fe20008000000 */
        /* <DEDUP_REMOVED lines=14> */
[----:B------:R-:W-:Y:S05]  /*22f0*/  @!P0 BRA `(.L_x_24) ;  /* 0x0000000000048947 */ /* 0x000fea0003800000 */
[----:B------:R-:W-:Y:S01]  /*2300*/  BPT.TRAP 0x1 ;  /* 0x000000040000795c */ /* 0x000fe20000300000 */
.L_x_24:
[----:B------:R-:W-:Y:S01]  /*2310*/  ULEA UR5, UR6, UR5, 0x3 ;  /* 0x0000000506057291 */ /* 0x000fe2000f8e183f */
[----:B------:R-:W-:-:S03]  /*2320*/  ISETP.GT.U32.AND P1, PT, R18, 0x1, PT ;  /* 0x000000011200780c */ /* 0x000fc60003f24070 */
[----:B------:R-:W-:-:S04]  /*2330*/  UIADD3 UR5, UR5, 0x78, URZ ;  /* 0x0000007805057890 */ /* 0x000fc8000fffe03f */
[----:B------:R-:W-:-:S09]  /*2340*/  UPRMT UR5, URZ, 0x654, UR5 ;  /* 0x000006543f057896 */ /* 0x000fd20008000005 */
[----:B------:R-:W-:Y:S01]  /*2350*/  SYNCS.ARRIVE.TRANS64.RED.A1T0 RZ, [UR5], RZ ;  /* 0x000000ffffff79a7 */ /* 0x000fe20008100405 */
[----:B------:R-:W-:Y:S05]  /*2360*/  @P1 BRA `(.L_x_25) ;  /* 0x0000000000041947 */ /* 0x000fea0003800000 */
[----:B------:R-:W-:Y:S01]  /*2370*/  BPT.TRAP 0x1 ;  /* 0x000000040000795c */ /* 0x000fe20000300000 */
.L_x_25:
[----:B------:R-:W-:Y:S01]  /*2380*/  UIADD3 UR7, UR7, 0x1, URZ ;  /* 0x0000000107077890 */ /* 0x000fe2000fffe03f */
[C---:B------:R-:W-:Y:S01]  /*2390*/  ISETP.GT.AND P1, PT, R0.reuse, 0x1, PT ;  /* 0x000000010000780c */ /* 0x040fe20003f24270 */
[----:B------:R-:W-:Y:S01]  /*23a0*/  UIADD3 UR6, UR6, 0x1, URZ ;  /* 0x0000000106067890 */ /* 0x000fe2000fffe03f */
[----:B------:R-:W-:Y:S01]  /*23b0*/  VIADD R0, R0, 0xffffffff ;  /* 0xffffffff00007836 */ /* 0x000fe20000000000 */
[----:B------:R-:W-:Y:S02]  /*23c0*/  UISETP.NE.AND UP0, UPT, UR7, 0xf, UPT ;  /* 0x0000000f0700788c */ /* 0x000fe4000bf05270 */
[----:B------:R-:W-:Y:S02]  /*23d0*/  UISETP.NE.AND UP1, UPT, UR6, 0xf, UPT ;  /* 0x0000000f0600788c */ /* 0x000fe4000bf25270 */
[----:B------:R-:W-:Y:S02]  /*23e0*/  USEL UR5, URZ, 0x1, UP0 ;  /* 0x000000013f057887 */ /* 0x000fe40008000000 */
[----:B------:R-:W-:-:S02]  /*23f0*/  USEL UR7, UR7, URZ, UP0 ;  /* 0x0000003f07077287 */ /* 0x000fc40008000000 */
[----:B------:R-:W-:Y:S02]  /*2400*/  USEL UR6, UR6, URZ, UP1 ;  /* 0x0000003f06067287 */ /* 0x000fe40008800000 */
[----:B------:R-:W-:Y:S01]  /*2410*/  LOP3.LUT R5, R5, UR5, RZ, 0x3c, !PT ;  /* 0x0000000505057c12 */ /* 0x000fe2000f8e3cff */
[----:B------:R-:W-:Y:S09]  /*2420*/  @P1 BRA `(.L_x_26) ;  /* 0xfffffff800201947 */ /* 0x000ff2000383ffff */
.L_x_19:
[----:B01----:R-:W0:Y:S02]  /*2430*/  LDC R0, c[0x0][0x28c] ;  /* 0x0000a300ff007b82 */ /* 0x003e240000000800 */
[----:B0-----:R-:W-:-:S13]  /*2440*/  ISETP.GE.AND P1, PT, R0, 0x1, PT ;  /* 0x000000010000780c */ /* 0x001fda0003f26270 */
[----:B------:R-:W-:Y:S05]  /*2450*/  @!P1 BRA `(.L_x_27) ;  /* 0x0000000000409947 */ /* 0x000fea0003800000 */
[----:B------:R-:W-:Y:S05]  /*2460*/  @!P0 BRA `(.L_x_28) ;  /* 0x0000000000048947 */ /* 0x000fea0003800000 */
[----:B------:R-:W-:Y:S01]  /*2470*/  BPT.TRAP 0x1 ;  /* 0x000000040000795c */ /* 0x000fe20000300000 */
.L_x_28:
[----:B------:R-:W0:Y:S01]  /*2480*/  S2UR UR7, SR_CgaCtaId ;  /* 0x00000000000779c3 */ /* 0x000e220000008800 */
[----:B------:R-:W-:Y:S01]  /*2490*/  UIADD3 UR6, UR44, UR41, URZ ;  /* 0x000000292c067290 */ /* 0x000fe2000fffe03f */
[----:B------:R-:W-:-:S03]  /*24a0*/  ISETP.GT.U32.AND P0, PT, R18, 0x1, PT ;  /* 0x000000011200780c */ /* 0x000fc60003f04070 */
[----:B------:R-:W-:-:S04]  /*24b0*/  UIMAD.WIDE.U32 UR4, UR6, -0x77777777, URZ ;  /* 0x88888889060478a5 */ /* 0x000fc8000f8e003f */
[----:B------:R-:W-:-:S03]  /*24c0*/  USHF.R.U32.HI UR4, URZ, 0x3, UR5 ;  /* 0x000000033f047899 */ /* 0x000fc60008011605 */
[----:B------:R-:W-:Y:S01]  /*24d0*/  UMOV UR5, 0x400 ;  /* 0x0000040000057882 */ /* 0x000fe20000000000 */
[----:B------:R-:W-:Y:S02]  /*24e0*/  UIMAD UR6, UR4, -0xf, UR6 ;  /* 0xfffffff1040678a4 */ /* 0x000fe4000f8e0206 */
[----:B0-----:R-:W-:-:S04]  /*24f0*/  ULEA UR5, UR7, UR5, 0x18 ;  /* 0x0000000507057291 */ /* 0x001fc8000f8ec03f */
[----:B------:R-:W-:-:S04]  /*2500*/  ULEA UR6, UR6, UR5, 0x3 ;  /* 0x0000000506067291 */ /* 0x000fc8000f8e183f */
[----:B------:R-:W-:-:S04]  /*2510*/  UIADD3 UR6, UR6, 0x78, URZ ;  /* 0x0000007806067890 */ /* 0x000fc8000fffe03f */
[----:B------:R-:W-:-:S09]  /*2520*/  UPRMT UR6, URZ, 0x654, UR6 ;  /* 0x000006543f067896 */ /* 0x000fd20008000006 */
[----:B------:R-:W-:Y:S01]  /*2530*/  SYNCS.ARRIVE.TRANS64.RED.A1T0 RZ, [UR6], RZ ;  /* 0x000000ffffff79a7 */ /* 0x000fe20008100406 */
[----:B------:R-:W-:Y:S05]  /*2540*/  @P0 BRA `(.L_x_27) ;  /* 0x0000000000040947 */ /* 0x000fea0003800000 */
[----:B------:R-:W-:Y:S01]  /*2550*/  BPT.TRAP 0x1 ;  /* 0x000000040000795c */ /* 0x000fe20000300000 */
.L_x_27:
[----:B------:R-:W-:Y:S01]  /*2560*/  IMAD R158, R158, 0x50, RZ ;  /* 0x000000509e9e7824 */ /* 0x000fe200078e02ff */
[----:B------:R-:W-:Y:S01]  /*2570*/  UIADD3 UR41, UR43, UR41, URZ ;  /* 0x000000292b297290 */ /* 0x000fe2000fffe03f */
[----:B------:R-:W-:Y:S01]  /*2580*/  IMAD R6, R159, 0x180, RZ ;  /* 0x000001809f067824 */ /* 0x000fe200078e02ff */
[----:B------:R-:W-:Y:S01]  /*2590*/  ULDC UR7, c[0x0][0x288] ;  /* 0x0000a20000077ab9 */ /* 0x000fe20000000800 */
[----:B------:R-:W-:Y:S01]  /*25a0*/  ULDC UR10, c[0x0][0x284] ;  /* 0x0000a100000a7ab9 */ /* 0x000fe20000000800 */
[----:B------:R-:W-:Y:S01]  /*25b0*/  UISETP.GT.U32.AND UP0, UPT, UR41, 0xe, UPT ;  /* 0x0000000e2900788c */ /* 0x000fe2000bf04070 */
[----:B------:R-:W-:Y:S01]  /*25c0*/  ISETP.GE.AND P0, PT, R158, UR7, PT ;  /* 0x000000079e007c0c */ /* 0x000fe2000bf06270 */
[----:B------:R-:W-:Y:S01]  /*25d0*/  UISETP.GE.U32.AND UP1, UPT, UR43, 0xf, UPT ;  /* 0x0000000f2b00788c */ /* 0x000fe2000bf26070 */
[----:B------:R-:W-:Y:S01]  /*25e0*/  SHF.R.S32.HI R8, RZ, 0x1f, R19 ;  /* 0x0000001fff087819 */ /* 0x000fe20000011413 */
[----:B------:R-:W-:Y:S01]  /*25f0*/  UISETP.LT.U32.AND UP0, UPT, UR43, 0xf, UP0 ;  /* 0x0000000f2b00788c */ /* 0x000fe20008701070 */
[----:B------:R-:W-:Y:S01]  /*2600*/  ISETP.GE.OR P0, PT, R6, UR10, P0 ;  /* 0x0000000a06007c0c */ /* 0x000fe20008706670 */
[----:B------:R-:W-:Y:S01]  /*2610*/  UIMAD.WIDE.U32 UR4, UR41, -0x77777777, URZ ;  /* 0x88888889290478a5 */ /* 0x000fe2000f8e003f */
[----:B------:R-:W-:Y:S01]  /*2620*/  LOP3.LUT R10, R158, 0x6, R154, 0xf8, !PT ;  /* 0x000000069e0a7812 */ /* 0x000fe200078ef89a */
[----:B------:R-:W-:Y:S01]  /*2630*/  USEL UR6, URZ, 0x1, !UP0 ;  /* 0x000000013f067887 */ /* 0x000fe2000c000000 */
[----:B------:R-:W-:-:S02]  /*2640*/  ULDC.64 UR8, c[0x0][0x5d0] ;  /* 0x0001740000087ab9 */ /* 0x000fc40000000a00 */
[----:B------:R-:W-:Y:S01]  /*2650*/  SHF.R.S32.HI R11, RZ, 0x1f, R10 ;  /* 0x0000001fff0b7819 */ /* 0x000fe2000001140a */
[----:B------:R-:W-:Y:S01]  /*2660*/  IMAD R0, R8, UR8, RZ ;  /* 0x0000000808007c24 */ /* 0x000fe2000f8e02ff */
[----:B------:R-:W-:Y:S02]  /*2670*/  USHF.R.U32.HI UR4, URZ, 0x3, UR5 ;  /* 0x000000033f047899 */ /* 0x000fe40008011605 */
[----:B------:R-:W-:Y:S01]  /*2680*/  ULOP3.LUT UR40, UR40, UR6, URZ, 0x3c, !UPT ;  /* 0x0000000628287292 */ /* 0x000fe2000f8e3c3f */
[C---:B------:R-:W-:Y:S01]  /*2690*/  IMAD R3, R19.reuse, UR9, R0 ;  /* 0x0000000913037c24 */ /* 0x040fe2000f8e0200 */
[----:B------:R-:W-:Y:S01]  /*26a0*/  UIMAD UR41, UR4, -0xf, UR41 ;  /* 0xfffffff1042978a4 */ /* 0x000fe2000f8e0229 */
[----:B------:R-:W-:Y:S01]  /*26b0*/  IMAD.WIDE.U32 R4, R19, UR8, R10 ;  /* 0x0000000813047c25 */ /* 0x000fe2000f8e000a */
[----:B------:R-:W-:-:S03]  /*26c0*/  @UP1 ULOP3.LUT UR40, UR40, 0x1, UR4, 0x78, !UPT ;  /* 0x0000000128281892 */ /* 0x000fc6000f8e7804 */
[----:B------:R-:W-:Y:S02]  /*26d0*/  IMAD.IADD R5, R5, 0x1, R3 ;  /* 0x0000000105057824 */ /* 0x000fe400078e0203 */
[----:B------:R-:W-:Y:S01]  /*26e0*/  IMAD.MOV.U32 R0, RZ, RZ, -0x1 ;  /* 0xffffffffff007424 */ /* 0x000fe200078e00ff */
[----:B------:R-:W-:Y:S06]  /*26f0*/  @P0 BRA `(.L_x_29) ;  /* 0x0000006400200947 */ /* 0x000fec0003800000 */
[----:B------:R-:W0:Y:S01]  /*2700*/  LDC.64 R178, c[0x0][0x5c8] ;  /* 0x00017200ffb27b82 */ /* 0x000e220000000a00 */
[----:B-----5:R-:W-:Y:S01]  /*2710*/  ISETP.NE.AND P0, PT, R146, RZ, PT ;  /* 0x000000ff9200720c */ /* 0x020fe20003f05270 */
[----:B------:R-:W-:Y:S01]  /*2720*/  IMAD.WIDE R14, R159, 0x180, R22 ;  /* 0x000001809f0e7825 */ /* 0x000fe200078e0216 */
[----:B------:R-:W-:Y:S03]  /*2730*/  BSSY B0, `(.L_x_29) ;  /* 0x0000644000007945 */ /* 0x000fe60003800000 */
[----:B------:R-:W-:Y:S02]  /*2740*/  IMAD.IADD R199, R157, 0x1, -R6 ;  /* 0x000000019dc77824 */ /* 0x000fe400078e0a06 */
[-C--:B0-----:R-:W-:Y:S02]  /*2750*/  IMAD R3, R15, R178.reuse, RZ ;  /* 0x000000b20f037224 */ /* 0x081fe400078e02ff */
[----:B------:R-:W-:-:S04]  /*2760*/  IMAD.WIDE.U32 R12, R14, R178, R4 ;  /* 0x000000b20e0c7225 */ /* 0x000fc800078e0004 */
[----:B------:R-:W-:Y:S02]  /*2770*/  IMAD R5, R14, R179, R3 ;  /* 0x000000b30e057224 */ /* 0x000fe400078e0203 */
[----:B------:R-:W-:Y:S02]  /*2780*/  IMAD.IADD R3, R147, 0x1, -R158 ;  /* 0x0000000193037824 */ /* 0x000fe400078e0a9e */
[----:B------:R-:W-:Y:S01]  /*2790*/  IMAD.IADD R162, R13, 0x1, R5 ;  /* 0x000000010da27824 */ /* 0x000fe200078e0205 */
[----:B------:R-:W-:Y:S06]  /*27a0*/  @!P0 BRA `(.L_x_30) ;  /* 0x0000004000408947 */ /* 0x000fec0003800000 */
[----:B------:R-:W0:Y:S01]  /*27b0*/  LDC.64 R6, c[0x0][0x5b0] ;  /* 0x00016c00ff067b82 */ /* 0x000e220000000a00 */
[----:B------:R-:W-:Y:S01]  /*27c0*/  ULDC.64 UR4, c[0x0][0x5b8] ;  /* 0x00016e0000047ab9 */ /* 0x000fe20000000a00 */
[----:B------:R-:W-:Y:S01]  /*27d0*/  ISETP.GE.AND P3, PT, R199, 0x1, PT ;  /* 0x00000001c700780c */ /* 0x000fe20003f66270 */
[----:B------:R-:W-:Y:S01]  /*27e0*/  IMAD R8, R8, UR4, RZ ;  /* 0x0000000408087c24 */ /* 0x000fe2000f8e02ff */
[----:B------:R-:W-:Y:S01]  /*27f0*/  BSSY B1, `(.L_x_31) ;  /* 0x0000012000017945 */ /* 0x000fe20003800000 */
[----:B------:R-:W-:Y:S01]  /*2800*/  IMAD.WIDE.U32 R10, R19, UR4, R10 ;  /* 0x00000004130a7c25 */ /* 0x000fe2000f8e000a */
[----:B------:R-:W-:Y:S02]  /*2810*/  ISETP.LT.OR P0, PT, R3, 0x1, !P3 ;  /* 0x000000010300780c */ /* 0x000fe40005f01670 */
[----:B------:R-:W1:Y:S01]  /*2820*/  LDC.64 R4, c[0x0][0x5a8] ;  /* 0x00016a00ff047b82 */ /* 0x000e620000000a00 */
[----:B------:R-:W-:Y:S01]  /*2830*/  IMAD R19, R19, UR5, R8 ;  /* 0x0000000513137c24 */ /* 0x000fe2000f8e0208 */
[C---:B------:R-:W-:Y:S01]  /*2840*/  IADD3 R163, P4, R14.reuse, 0x80, RZ ;  /* 0x000000800ea37810 */ /* 0x040fe20007f9e0ff */
[----:B------:R-:W-:Y:S01]  /*2850*/  IMAD.MOV.U32 R160, RZ, RZ, R10 ;  /* 0x000000ffffa07224 */ /* 0x000fe200078e000a */
[----:B------:R-:W-:Y:S01]  /*2860*/  IADD3 R217, P1, R14, 0x100, RZ ;  /* 0x000001000ed97810 */ /* 0x000fe20007f3e0ff */
[----:B------:R-:W-:-:S02]  /*2870*/  IMAD.IADD R161, R11, 0x1, R19 ;  /* 0x000000010ba17824 */ /* 0x000fc400078e0213 */
[-C--:B0-----:R-:W-:Y:S01]  /*2880*/  IMAD R19, R15, R6.reuse, RZ ;  /* 0x000000060f137224 */ /* 0x081fe200078e02ff */
[----:B------:R-:W-:Y:S01]  /*2890*/  SHF.L.U64.HI R159, R6, 0x3, R7 ;  /* 0x00000003069f7819 */ /* 0x000fe20000010207 */
[----:B------:R-:W-:-:S04]  /*28a0*/  IMAD.WIDE.U32 R8, R14, R6, R160 ;  /* 0x000000060e087225 */ /* 0x000fc800078e00a0 */
[----:B------:R-:W-:Y:S01]  /*28b0*/  IMAD R19, R14, R7, R19 ;  /* 0x000000070e137224 */ /* 0x000fe200078e0213 */
[----:B-1----:R-:W-:Y:S01]  /*28c0*/  IADD3 R20, P2, R8, R4, RZ ;  /* 0x0000000408147210 */ /* 0x002fe20007f5e0ff */
[----:B------:R-:W-:-:S03]  /*28d0*/  IMAD.SHL.U32 R158, R6, 0x8, RZ ;  /* 0x00000008069e7824 */ /* 0x000fc600078e00ff */
[----:B------:R-:W-:Y:S01]  /*28e0*/  IADD3.X R21, R5, R9, R19, P2, !PT ;  /* 0x0000000905157210 */ /* 0x000fe200017fe413 */
[----:B------:R-:W-:Y:S08]  /*28f0*/  @P0 BRA `(.L_x_32) ;  /* 0x0000000000040947 */ /* 0x000ff00003800000 */
[----:B------:R0:W5:Y:S02]  /*2900*/  LDG.E.U8 R144, desc[UR38][R20.64] ;  /* 0x0000002614907981 */ /* 0x000164000c1e1100 */
.L_x_32:
[----:B------:R-:W-:Y:S05]  /*2910*/  BSYNC B1 ;  /* 0x0000000000017941 */ /* 0x000fea0003800000 */
.L_x_31:
[--C-:B------:R-:W-:Y:S01]  /*2920*/  IMAD.X R9, RZ, RZ, R15.reuse, P4 ;  /* 0x000000ffff097224 */ /* 0x100fe200020e060f */
[----:B------:R-:W-:Y:S01]  /*2930*/  ULDC.64 UR4, c[0x0][0x5c0] ;  /* 0x0001700000047ab9 */ /* 0x000fe20000000a00 */
[----:B------:R-:W-:Y:S01]  /*2940*/  ISETP.GE.AND P2, PT, R199, 0x89, PT ;  /* 0x00000089c700780c */ /* 0x000fe20003f46270 */
[----:B------:R-:W-:Y:S01]  /*2950*/  IMAD.X R165, RZ, RZ, R15, P1 ;  /* 0x000000ffffa57224 */ /* 0x000fe200008e060f */
[----:B------:R-:W-:Y:S01]  /*2960*/  IADD3 R8, P4, R12, UR4, RZ ;  /* 0x000000040c087c10 */ /* 0x000fe2000ff9e0ff */
[-C--:B------:R-:W-:Y:S01]  /*2970*/  IMAD R12, R9, R6.reuse, RZ ;  /* 0x00000006090c7224 */ /* 0x080fe200078e02ff */
[----:B------:R-:W-:Y:S01]  /*2980*/  ISETP.LT.OR P5, PT, R3, 0x1, !P2 ;  /* 0x000000010300780c */ /* 0x000fe200057a1670 */
[----:B------:R-:W-:Y:S01]  /*2990*/  IMAD.WIDE.U32 R14, R14, R6, R158 ;  /* 0x000000060e0e7225 */ /* 0x000fe200078e009e */
[----:B------:R-:W-:Y:S01]  /*29a0*/  IADD3.X R9, R162, UR5, RZ, P4, !PT ;  /* 0x00000005a2097c10 */ /* 0x000fe2000a7fe4ff */
[----:B------:R-:W-:Y:S01]  /*29b0*/  BSSY B1, `(.L_x_33) ;  /* 0x0000020000017945 */ /* 0x000fe20003800000 */
[----:B-----5:R-:W-:Y:S01]  /*29c0*/  LOP3.LUT R11, R144, 0xffff, RZ, 0xc0, !PT ;  /* 0x0000ffff900b7812 */ /* 0x020fe200078ec0ff */
[----:B------:R-:W-:Y:S01]  /*29d0*/  IMAD R167, R163, R7, R12 ;  /* 0x00000007a3a77224 */ /* 0x000fe200078e020c */
[----:B------:R-:W-:Y:S01]  /*29e0*/  IADD3 R14, P1, P4, R10, R4, R14 ;  /* 0x000000040a0e7210 */ /* 0x000fe20007c3e00e */
[----:B------:R-:W-:Y:S01]  /*29f0*/  IMAD.IADD R15, R19, 0x1, R15 ;  /* 0x00000001130f7824 */ /* 0x000fe200078e020f */
[----:B------:R-:W-:Y:S01]  /*2a00*/  PRMT R11, R11, 0x8880, RZ ;  /* 0x000088800b0b7816 */ /* 0x000fe200000000ff */
[----:B------:R-:W-:Y:S01]  /*2a10*/  IMAD.WIDE.U32 R12, R163, R6, R158 ;  /* 0x00000006a30c7225 */ /* 0x000fe200078e009e */
[----:B------:R-:W-:-:S02]  /*2a20*/  LOP3.LUT R198, R198, 0xefffffff, RZ, 0xc0, !PT ;  /* 0xefffffffc6c67812 */ /* 0x000fc400078ec0ff */
[-C--:B------:R-:W-:Y:S01]  /*2a30*/  IADD3.X R15, R161, R5.reuse, R15, P1, P4 ;  /* 0x00000005a10f7210 */ /* 0x080fe20000fe840f */
[----:B------:R-:W-:Y:S01]  /*2a40*/  IMAD.IADD R13, R167, 0x1, R13 ;  /* 0x00000001a70d7824 */ /* 0x000fe200078e020d */
[----:B------:R-:W-:Y:S01]  /*2a50*/  IADD3 R12, P1, P4, R10, R4, R12 ;  /* 0x000000040a0c7210 */ /* 0x000fe20007c3e00c */
[-C--:B------:R-:W-:Y:S01]  /*2a60*/  IMAD R162, R165, R6.reuse, RZ ;  /* 0x00000006a5a27224 */ /* 0x080fe200078e02ff */
[----:B------:R-:W-:Y:S01]  /*2a70*/  @P5 LOP3.LUT R198, R198, 0x10000000, RZ, 0xfc, !PT ;  /* 0x10000000c6c65812 */ /* 0x000fe200078efcff */
[----:B------:R-:W-:Y:S01]  /*2a80*/  IMAD.WIDE.U32 R164, R217, R6, R158 ;  /* 0x00000006d9a47225 */ /* 0x000fe200078e009e */
[----:B------:R-:W-:Y:S02]  /*2a90*/  IADD3.X R13, R161, R5, R13, P1, P4 ;  /* 0x00000005a10d7210 */ /* 0x000fe40000fe840d */
[----:B------:R-:W-:Y:S01]  /*2aa0*/  @!P5 IADD3 R158, P1, P4, R152, R8, R151 ;  /* 0x00000008989ed210 */ /* 0x000fe20007c3e097 */
[----:B------:R-:W-:Y:S02]  /*2ab0*/  IMAD R19, R217, R7, R162 ;  /* 0x00000007d9137224 */ /* 0x000fe400078e02a2 */
[----:B------:R-:W-:Y:S01]  /*2ac0*/  IMAD.MOV.U32 R7, RZ, RZ, R11 ;  /* 0x000000ffff077224 */ /* 0x000fe200078e000b */
[----:B------:R-:W-:Y:S01]  /*2ad0*/  @!P5 IADD3.X R159, R149, R9, R148, P1, P4 ;  /* 0x00000009959fd210 */ /* 0x000fe20000fe8494 */
[----:B------:R-:W-:Y:S01]  /*2ae0*/  IMAD.IADD R11, R19, 0x1, R165 ;  /* 0x00000001130b7824 */ /* 0x000fe200078e02a5 */
[----:B------:R-:W-:Y:S01]  /*2af0*/  IADD3 R10, P1, P4, R10, R4, R164 ;  /* 0x000000040a0a7210 */ /* 0x000fe20007c3e0a4 */
[----:B------:R-:W-:-:S03]  /*2b00*/  IMAD R208, R7, R146, RZ ;  /* 0x0000009207d07224 */ /* 0x000fc600078e02ff */
[----:B------:R-:W-:Y:S01]  /*2b10*/  IADD3.X R11, R161, R5, R11, P1, P4 ;  /* 0x00000005a10b7210 */ /* 0x000fe20000fe840b */
[----:B------:R-:W-:Y:S01]  /*2b20*/  @!P0 IMAD R7, R136, R145, R208 ;  /* 0x0000009188078224 */ /* 0x000fe200078e02d0 */
[----:B------:R-:W-:Y:S02]  /*2b30*/  ISETP.LT.OR P4, PT, R3, 0x2, !P3 ;  /* 0x000000020300780c */ /* 0x000fe40005f81670 */
[----:B------:R-:W-:Y:S02]  /*2b40*/  ISETP.GE.AND P1, PT, R199, 0x9, PT ;  /* 0x00000009c700780c */ /* 0x000fe40003f26270 */
[----:B------:R1:W-:Y:S02]  /*2b50*/  @!P0 STG.E.U8 desc[UR38][R8.64], R7 ;  /* 0x0000000708008986 */ /* 0x0003e4000c101126 */
[----:B------:R-:W-:-:S07]  /*2b60*/  ISETP.LT.OR P0, PT, R3, 0x1, !P1 ;  /* 0x000000010300780c */ /* 0x000fce0004f01670 */
[----:B------:R-:W-:Y:S06]  /*2b70*/  @P4 BRA `(.L_x_34) ;  /* 0x00000000000c4947 */ /* 0x000fec0003800000 */
[----:B------:R-:W1:Y:S02]  /*2b80*/  LDG.E.U8 R144, desc[UR38][R20.64+0x1] ;  /* 0x0000012614907981 */ /* 0x000e64000c1e1100 */
[----:B-1----:R-:W-:-:S05]  /*2b90*/  PRMT R7, R144, 0x8880, RZ ;  /* 0x0000888090077816 */ /* 0x002fca00000000ff */
[----:B------:R-:W-:-:S07]  /*2ba0*/  IMAD R208, R7, R146, RZ ;  /* 0x0000009207d07224 */ /* 0x000fce00078e02ff */
.L_x_34:
[----:B------:R-:W-:Y:S05]  /*2bb0*/  BSYNC B1 ;  /* 0x0000000000017941 */ /* 0x000fea0003800000 */
.L_x_33:
[----:B-1----:R-:W-:Y:S01]  /*2bc0*/  @!P4 IMAD R7, R137, R145, R208 ;  /* 0x000000918907c224 */ /* 0x002fe200078e02d0 */
[----:B------:R-:W-:Y:S04]  /*2bd0*/  BSSY B1, `(.L_x_35) ;  /* 0x0000009000017945 */ /* 0x000fe80003800000 */
[----:B------:R1:W-:Y:S01]  /*2be0*/  @!P4 STG.E.U8 desc[UR38][R8.64+0x1], R7 ;  /* 0x000001070800c986 */ /* 0x0003e2000c101126 */
[----:B------:R-:W-:-:S05]  /*2bf0*/  @!P0 IADD3 R136, P4, R8, R152, RZ ;  /* 0x0000009808888210 */ /* 0x000fca0007f9e0ff */
[----:B------:R-:W-:Y:S01]  /*2c00*/  @!P0 IMAD.X R137, R9, 0x1, R149, P4 ;  /* 0x0000000109898824 */ /* 0x000fe200020e0695 */
[----:B------:R-:W-:Y:S01]  /*2c10*/  ISETP.LT.OR P4, PT, R3, 0x2, !P1 ;  /* 0x000000020300780c */ /* 0x000fe20004f81670 */
[----:B------:R-:W-:-:S12]  /*2c20*/  @P0 BRA `(.L_x_36) ;  /* 0x00000000000c0947 */ /* 0x000fd80003800000 */
[----:B------:R-:W1:Y:S02]  /*2c30*/  LDG.E.U8 R144, desc[UR38][R14.64] ;  /* 0x000000260e907981 */ /* 0x000e64000c1e1100 */
[----:B-1----:R-:W-:-:S05]  /*2c40*/  PRMT R7, R144, 0x8880, RZ ;  /* 0x0000888090077816 */ /* 0x002fca00000000ff */
[----:B------:R-:W-:-:S07]  /*2c50*/  IMAD R208, R7, R146, RZ ;  /* 0x0000009207d07224 */ /* 0x000fce00078e02ff */
.L_x_36:
[----:B------:R-:W-:Y:S05]  /*2c60*/  BSYNC B1 ;  /* 0x0000000000017941 */ /* 0x000fea0003800000 */
.L_x_35:
        /* <DEDUP_REMOVED lines=10> */
.L_x_38:
[----:B------:R-:W-:Y:S05]  /*2d10*/  BSYNC B1 ;  /* 0x0000000000017941 */ /* 0x000fea0003800000 */
.L_x_37:
[----:B------:R-:W-:Y:S01]  /*2d20*/  @!P4 IMAD R139, R139, R145, R208 ;  /* 0x000000918b8bc224 */ /* 0x000fe200078e02d0 */
[----:B------:R-:W-:Y:S04]  /*2d30*/  BSSY B1, `(.L_x_39) ;  /* 0x0000006000017945 */ /* 0x000fe80003800000 */
[----:B------:R2:W-:Y:S01]  /*2d40*/  @!P4 STG.E.U8 desc[UR38][R164.64+0x1], R139 ;  /* 0x0000018ba400c986 */ /* 0x0005e2000c101126 */
[----:B------:R-:W-:Y:S05]  /*2d50*/  @P0 BRA `(.L_x_40) ;  /* 0x00000000000c0947 */ /* 0x000fea0003800000 */
[----:B------:R-:W1:Y:S02]  /*2d60*/  LDG.E.U8 R144, desc[UR38][R20.64+0x8] ;  /* 0x0000082614907981 */ /* 0x000e64000c1e1100 */
[----:B-1----:R-:W-:-:S05]  /*2d70*/  PRMT R7, R144, 0x8880, RZ ;  /* 0x0000888090077816 */ /* 0x002fca00000000ff */
[----:B------:R-:W-:-:S07]  /*2d80*/  IMAD R208, R7, R146, RZ ;  /* 0x0000009207d07224 */ /* 0x000fce00078e02ff */
.L_x_40:
[----:B------:R-:W-:Y:S05]  /*2d90*/  BSYNC B1 ;  /* 0x0000000000017941 */ /* 0x000fea0003800000 */
.L_x_39:
[C---:B------:R-:W-:Y:S01]  /*2da0*/  ISETP.LT.OR P4, PT, R3.reuse, 0xa, !P3 ;  /* 0x0000000a0300780c */ /* 0x040fe20005f81670 */
[----:B-1----:R-:W-:Y:S01]  /*2db0*/  @!P0 IMAD R7, R140, R145, R208 ;  /* 0x000000918c078224 */ /* 0x002fe200078e02d0 */
[----:B------:R-:W-:Y:S04]  /*2dc0*/  BSSY B1, `(.L_x_41) ;  /* 0x0000007000017945 */ /* 0x000fe80003800000 */
[----:B------:R1:W-:Y:S01]  /*2dd0*/  @!P0 STG.E.U8 desc[UR38][R8.64+0x8], R7 ;  /* 0x0000080708008986 */ /* 0x0003e2000c101126 */
[----:B------:R-:W-:-:S06]  /*2de0*/  ISETP.LT.OR P0, PT, R3, 0x9, !P1 ;  /* 0x000000090300780c */ /* 0x000fcc0004f01670 */
[----:B------:R-:W-:Y:S07]  /*2df0*/  @P4 BRA `(.L_x_42) ;  /* 0x00000000000c4947 */ /* 0x000fee0003800000 */
[----:B------:R-:W1:Y:S02]  /*2e00*/  LDG.E.U8 R144, desc[UR38][R20.64+0x9] ;  /* 0x0000092614907981 */ /* 0x000e64000c1e1100 */
[----:B-1----:R-:W-:-:S05]  /*2e10*/  PRMT R7, R144, 0x8880, RZ ;  /* 0x0000888090077816 */ /* 0x002fca00000000ff */
[----:B------:R-:W-:-:S07]  /*2e20*/  IMAD R208, R7, R146, RZ ;  /* 0x0000009207d07224 */ /* 0x000fce00078e02ff */
.L_x_42:
[----:B------:R-:W-:Y:S05]  /*2e30*/  BSYNC B1 ;  /* 0x0000000000017941 */ /* 0x000fea0003800000 */
.L_x_41:
[----:B------:R-:W-:Y:S01]  /*2e40*/  @!P4 IMAD R141, R141, R145, R208 ;  /* 0x000000918d8dc224 */ /* 0x000fe200078e02d0 */
        /* <DEDUP_REMOVED lines=9> */
.L_x_44:
[----:B------:R-:W-:Y:S05]  /*2ee0*/  BSYNC B1 ;  /* 0x0000000000017941 */ /* 0x000fea0003800000 */
.L_x_43:
[----:B-1----:R-:W-:Y:S01]  /*2ef0*/  @!P0 IMAD R7, R142, R145, R208 ;  /* 0x000000918e078224 */ /* 0x002fe200078e02d0 */
[----:B------:R-:W-:Y:S04]  /*2f00*/  BSSY B1, `(.L_x_45) ;  /* 0x0000008000017945 */ /* 0x000fe80003800000 */
[----:B------:R1:W-:Y:S01]  /*2f10*/  @!P0 STG.E.U8 desc[UR38][R136.64+0x8], R7 ;  /* 0x0000080788008986 */ /* 0x0003e2000c101126 */
[----:B------:R-:W-:-:S05]  /*2f20*/  @!P4 IADD3 R140, P0, R8, R152, RZ ;  /* 0x00000098088cc210 */ /* 0x000fca0007f1e0ff */
[----:B---3--:R-:W-:Y:S01]  /*2f30*/  @!P4 IMAD.X R141, R9, 0x1, R149, P0 ;  /* 0x00000001098dc824 */ /* 0x008fe200000e0695 */
[----:B------:R-:W-:Y:S07]  /*2f40*/  @P4 BRA `(.L_x_46) ;  /* 0x00000000000c4947 */ /* 0x000fee0003800000 */
[----:B------:R-:W1:Y:S02]  /*2f50*/  LDG.E.U8 R144, desc[UR38][R14.64+0x9] ;  /* 0x000009260e907981 */ /* 0x000e64000c1e1100 */
[----:B-1----:R-:W-:-:S05]  /*2f60*/  PRMT R7, R144, 0x8880, RZ ;  /* 0x0000888090077816 */ /* 0x002fca00000000ff */
[----:B------:R-:W-:-:S07]  /*2f70*/  IMAD R208, R7, R146, RZ ;  /* 0x0000009207d07224 */ /* 0x000fce00078e02ff */
.L_x_46:
[----:B------:R-:W-:Y:S05]  /*2f80*/  BSYNC B1 ;  /* 0x0000000000017941 */ /* 0x000fea0003800000 */
.L_x_45:
[----:B------:R-:W-:Y:S01]  /*2f90*/  @!P4 IMAD R143, R143, R145, R208 ;  /* 0x000000918f8fc224 */ /* 0x000fe200078e02d0 */
[----:B------:R-:W-:Y:S01]  /*2fa0*/  ISETP.GE.AND P0, PT, R199, 0x81, PT ;  /* 0x00000081c700780c */ /* 0x000fe20003f06270 */
[----:B-1----:R-:W-:Y:S01]  /*2fb0*/  IMAD.WIDE.U32 R136, R163, R6, R160 ;  /* 0x00000006a3887225 */ /* 0x002fe200078e00a0 */
[----:B------:R-:W-:Y:S02]  /*2fc0*/  BSSY B1, `(.L_x_47) ;  /* 0x000000b000017945 */ /* 0x000fe40003800000 */
[----:B------:R1:W-:Y:S01]  /*2fd0*/  @!P4 STG.E.U8 desc[UR38][R140.64+0x9], R143 ;  /* 0x0000098f8c00c986 */ /* 0x0003e2000c101126 */
[----:B------:R-:W-:-:S04]  /*2fe0*/  IADD3 R136, P4, R136, R4, RZ ;  /* 0x0000000488887210 */ /* 0x000fc80007f9e0ff */
[----:B------:R-:W-:Y:S02]  /*2ff0*/  IADD3.X R137, R5, R137, R167, P4, !PT ;  /* 0x0000008905897210 */ /* 0x000fe400027fe4a7 */
[----:B------:R-:W-:-:S13]  /*3000*/  ISETP.LT.OR P4, PT, R3, 0x1, !P0 ;  /* 0x000000010300780c */ /* 0x000fda0004781670 */
[----:B------:R-:W-:-:S05]  /*3010*/  @!P4 IADD3 R138, P5, R8, R151, RZ ;  /* 0x00000097088ac210 */ /* 0x000fca0007fbe0ff */
[----:B--2---:R-:W-:Y:S01]  /*3020*/  @!P4 IMAD.X R139, R9, 0x1, R148, P5 ;  /* 0x00000001098bc824 */ /* 0x004fe200028e0694 */
[----:B-1----:R-:W-:Y:S07]  /*3030*/  @P4 BRA `(.L_x_48) ;  /* 0x00000000000c4947 */ /* 0x002fee0003800000 */
[----:B------:R-:W2:Y:S02]  /*3040*/  LDG.E.U8 R144, desc[UR38][R136.64] ;  /* 0x0000002688907981 */ /* 0x000ea4000c1e1100 */
[----:B--2---:R-:W-:-:S05]  /*3050*/  PRMT R7, R144, 0x8880, RZ ;  /* 0x0000888090077816 */ /* 0x004fca00000000ff */
[----:B------:R-:W-:-:S07]  /*3060*/  IMAD R208, R7, R146, RZ ;  /* 0x0000009207d07224 */ /* 0x000fce00078e02ff */
.L_x_48:
[----:B------:R-:W-:Y:S05]  /*3070*/  BSYNC B1 ;  /* 0x0000000000017941 */ /* 0x000fea0003800000 */
.L_x_47:
[----:B------:R-:W-:Y:S01]  /*3080*/  @!P4 IMAD R7, R128, R145, R208 ;  /* 0x000000918007c224 */ /* 0x000fe200078e02d0 */
[----:B------:R-:W-:Y:S04]  /*3090*/  BSSY B1, `(.L_x_49) ;  /* 0x0000007000017945 */ /* 0x000fe80003800000 */
[----:B------:R1:W-:Y:S01]  /*30a0*/  @!P4 STG.E.U8 desc[UR38][R138.64], R7 ;  /* 0x000000078a00c986 */ /* 0x0003e2000c101126 */
[----:B------:R-:W-:-:S13]  /*30b0*/  ISETP.LT.OR P4, PT, R3, 0x2, !P0 ;  /* 0x000000020300780c */ /* 0x000fda0004781670 */
[----:B-1----:R-:W-:Y:S05]  /*30c0*/  @P4 BRA `(.L_x_50) ;  /* 0x00000000000c4947 */ /* 0x002fea0003800000 */
[----:B------:R-:W2:Y:S02]  /*30d0*/  LDG.E.U8 R144, desc[UR38][R136.64+0x1] ;  /* 0x0000012688907981 */ /* 0x000ea4000c1e1100 */
[----:B--2---:R-:W-:-:S05]  /*30e0*/  PRMT R7, R144, 0x8880, RZ ;  /* 0x0000888090077816 */ /* 0x004fca00000000ff */
[----:B------:R-:W-:-:S07]  /*30f0*/  IMAD R208, R7, R146, RZ ;  /* 0x0000009207d07224 */ /* 0x000fce00078e02ff */
.L_x_50:
[----:B------:R-:W-:Y:S05]  /*3100*/  BSYNC B1 ;  /* 0x0000000000017941 */ /* 0x000fea0003800000 */
.L_x_49:
[----:B------:R-:W-:Y:S01]  /*3110*/  P2R R7, PR, RZ, 0x1 ;  /* 0x00000001ff077803 */ /* 0x000fe20000000000 */
[----:B------:R-:W-:Y:S01]  /*3120*/  @!P4 IMAD R129, R129, R145, R208 ;  /* 0x000000918181c224 */ /* 0x000fe200078e02d0 */
[----:B------:R-:W-:Y:S01]  /*3130*/  ISETP.LT.OR P0, PT, R3, 0x2, !P2 ;  /* 0x000000020300780c */ /* 0x000fe20005701670 */
[----:B------:R-:W-:Y:S01]  /*3140*/  BSSY B1, `(.L_x_51) ;  /* 0x000000e000017945 */ /* 0x000fe20003800000 */
[----:B------:R-:W-:-:S11]  /*3150*/  LOP3.LUT R198, R198, 0xfffffffe, RZ, 0xc0, !PT ;  /* 0xfffffffec6c67812 */ /* 0x000fd600078ec0ff */
[----:B------:R-:W-:Y:S02]  /*3160*/  @!P0 IADD3 R221, P6, P5, R151, 0x1, R8 ;  /* 0x0000000197dd8810 */ /* 0x000fe40007dde008 */
[----:B------:R-:W-:Y:S02]  /*3170*/  @P0 LOP3.LUT R198, R198, 0x1, RZ, 0xfc, !PT ;  /* 0x00000001c6c60812 */ /* 0x000fe400078efcff */
[----:B------:R-:W-:Y:S02]  /*3180*/  @!P0 IADD3.X R220, R148, RZ, R9, P6, P5 ;  /* 0x000000ff94dc8210 */ /* 0x000fe400037ea409 */
[----:B------:R-:W-:Y:S02]  /*3190*/  @!P4 IADD3 R138, P5, R8, R151, RZ ;  /* 0x00000097088ac210 */ /* 0x000fe40007fbe0ff */
[----:B------:R-:W-:Y:S02]  /*31a0*/  LOP3.LUT P6, RZ, R198, 0x10000000, RZ, 0xc0, !PT ;  /* 0x10000000c6ff7812 */ /* 0x000fe400078cc0ff */
[----:B------:R-:W-:Y:S01]  /*31b0*/  ISETP.NE.AND P0, PT, R7, RZ, PT ;  /* 0x000000ff0700720c */ /* 0x000fe20003f05270 */
[----:B------:R-:W-:-:S05]  /*31c0*/  @!P4 IMAD.X R139, R9, 0x1, R148, P5 ;  /* 0x00000001098bc824 */ /* 0x000fca00028e0694 */
[----:B------:R1:W-:Y:S05]  /*31d0*/  @!P4 STG.E.U8 desc[UR38][R138.64+0x1], R129 ;  /* 0x000001818a00c986 */ /* 0x0003ea000c101126 */
[----:B------:R-:W-:Y:S05]  /*31e0*/  @P6 BRA `(.L_x_52) ;  /* 0x00000000000c6947 */ /* 0x000fea0003800000 */
[----:B------:R-:W2:Y:S02]  /*31f0*/  LDG.E.U8 R144, desc[UR38][R12.64] ;  /* 0x000000260c907981 */ /* 0x000ea4000c1e1100 */
[----:B--2---:R-:W-:-:S05]  /*3200*/  PRMT R7, R144, 0x8880, RZ ;  /* 0x0000888090077816 */ /* 0x004fca00000000ff */
[----:B------:R-:W-:-:S07]  /*3210*/  IMAD R208, R7, R146, RZ ;  /* 0x0000009207d07224 */ /* 0x000fce00078e02ff */
.L_x_52:
[----:B------:R-:W-:Y:S05]  /*3220*/  BSYNC B1 ;  /* 0x0000000000017941 */ /* 0x000fea0003800000 */
.L_x_51:
[----:B------:R-:W-:Y:S02]  /*3230*/  ISETP.LT.OR P4, PT, R3, 0x9, !P2 ;  /* 0x000000090300780c */ /* 0x000fe40005781670 */
[----:B------:R-:W-:Y:S02]  /*3240*/  P2R R222, PR, RZ, 0x1 ;  /* 0x00000001ffde7803 */ /* 0x000fe40000000000 */
[----:B------:R-:W-:Y:S02]  /*3250*/  P2R R213, PR, RZ, 0x8 ;  /* 0x00000008ffd57803 */ /* 0x000fe40000000000 */
[----:B------:R-:W-:Y:S02]  /*3260*/  P2R R215, PR, RZ, 0x2 ;  /* 0x00000002ffd77803 */ /* 0x000fe40000000000 */
[----:B------:R-:W-:Y:S02]  /*3270*/  LOP3.LUT R198, R198, 0xffffffef, RZ, 0xc0, !PT ;  /* 0xffffffefc6c67812 */ /* 0x000fe400078ec0ff */
[----:B------:R-:W-:-:S03]  /*3280*/  P2R R225, PR, RZ, 0x10 ;  /* 0x00000010ffe17803 */ /* 0x000fc60000000000 */
[----:B------:R-:W-:-:S04]  /*3290*/  @!P4 IADD3 R223, P6, P5, R151, 0x8, R8 ;  /* 0x0000000897dfc810 */ /* 0x000fc80007dde008 */
[----:B------:R-:W-:Y:S02]  /*32a0*/  @!P4 IADD3.X R218, R148, RZ, R9, P6, P5 ;  /* 0x000000ff94dac210 */ /* 0x000fe400037ea409 */
[----:B------:R-:W-:-:S04]  /*32b0*/  ISETP.LT.OR P5, PT, R3, 0xa, !P2 ;  /* 0x0000000a0300780c */ /* 0x000fc800057a1670 */
[----:B------:R-:W-:-:S09]  /*32c0*/  P2R R224, PR, RZ, 0x20 ;  /* 0x00000020ffe07803 */ /* 0x000fd20000000000 */
[----:B------:R-:W-:-:S04]  /*32d0*/  @!P5 IADD3 R219, P0, P6, R151, 0x9, R8 ;  /* 0x0000000997dbd810 */ /* 0x000fc80007e1e008 */
[----:B------:R-:W-:Y:S02]  /*32e0*/  @!P5 IADD3.X R214, R148, RZ, R9, P0, P6 ;  /* 0x000000ff94d6d210 */ /* 0x000fe400007ec409 */
[----:B------:R-:W-:Y:S02]  /*32f0*/  ISETP.GE.AND P6, PT, R199, 0x109, PT ;  /* 0x00000109c700780c */ /* 0x000fe40003fc6270 */
[C---:B------:R-:W-:Y:S02]  /*3300*/  ISETP.LT.OR P5, PT, R3.reuse, 0x32, !P2 ;  /* 0x000000320300780c */ /* 0x040fe400057a1670 */
[C---:B------:R-:W-:Y:S02]  /*3310*/  ISETP.LT.OR P3, PT, R3.reuse, 0x1, !P6 ;  /* 0x000000010300780c */ /* 0x040fe40007761670 */
[----:B------:R-:W-:Y:S02]  /*3320*/  ISETP.LT.OR P4, PT, R3, 0x9, !P6 ;  /* 0x000000090300780c */ /* 0x000fe40007781670 */
[----:B------:R-:W-:-:S09]  /*3330*/  P2R R216, PR, RZ, 0x40 ;  /* 0x00000040ffd87803 */ /* 0x000fd20000000000 */
[----:B------:R-:W-:Y:S02]  /*3340*/  @!P3 IADD3 R128, P0, P1, R152, R8, R153 ;  /* 0x000000089880b210 */ /* 0x000fe4000791e099 */
[----:B------:R-:W-:Y:S02]  /*3350*/  @P3 LOP3.LUT R198, R198, 0x10, RZ, 0xfc, !PT ;  /* 0x00000010c6c63812 */ /* 0x000fe400078efcff */
[----:B-1----:R-:W-:Y:S02]  /*3360*/  @!P3 IADD3.X R129, R149, R9, R150, P0, P1 ;  /* 0x000000099581b210 */ /* 0x002fe400007e2496 */
[----:B------:R-:W-:Y:S02]  /*3370*/  ISETP.LT.OR P3, PT, R3, 0x2, !P6 ;  /* 0x000000020300780c */ /* 0x000fe40007761670 */
[----:B------:R-:W-:Y:S02]  /*3380*/  LOP3.LUT R198, R198, 0xfffffffb, RZ, 0xc0, !PT ;  /* 0xfffffffbc6c67812 */ /* 0x000fe400078ec0ff */
[----:B------:R-:W-:-:S02]  /*3390*/  P2R R7, PR, RZ, 0x8 ;  /* 0x00000008ff077803 */ /* 0x000fc40000000000 */
[----:B------:R-:W-:-:S04]  /*33a0*/  @P4 LOP3.LUT R198, R198, 0x4, RZ, 0xfc, !PT ;  /* 0x00000004c6c64812 */ /* 0x000fc800078efcff */
[----:B------:R-:W-:-:S03]  /*33b0*/  LOP3.LUT R198, R198, 0xffffffdf, RZ, 0xc0, !PT ;  /* 0xffffffdfc6c67812 */ /* 0x000fc600078ec0ff */
[----:B------:R-:W-:-:S04]  /*33c0*/  @!P3 IADD3 R138, P0, P1, R152, R8, R153 ;  /* 0x00000008988ab210 */ /* 0x000fc8000791e099 */
[----:B------:R-:W-:Y:S02]  /*33d0*/  @!P3 IADD3.X R139, R149, R9, R150, P0, P1 ;  /* 0x00000009958bb210 */ /* 0x000fe400007e2496 */
[----:B------:R-:W-:-:S04]  /*33e0*/  @!P4 IADD3 R209, P0, P1, R153, 0x8, R8 ;  /* 0x0000000899d1c810 */ /* 0x000fc8000791e008 */
[----:B------:R-:W-:Y:S02]  /*33f0*/  @!P4 IADD3.X R210, R150, RZ, R9, P0, P1 ;  /* 0x000000ff96d2c210 */ /* 0x000fe400007e2409 */
[C---:B------:R-:W-:Y:S02]  /*3400*/  ISETP.LT.OR P1, PT, R3.reuse, 0xa, !P6 ;  /* 0x0000000a0300780c */ /* 0x040fe40007721670 */
[----:B------:R-:W-:-:S11]  /*3410*/  ISETP.LT.OR P4, PT, R3, 0x12, !P2 ;  /* 0x000000120300780c */ /* 0x000fd60005781670 */
[----:B------:R-:W-:Y:S02]  /*3420*/  @!P1 IADD3 R211, P0, P3, R153, 0x9, R8 ;  /* 0x0000000999d39810 */ /* 0x000fe40007b1e008 */
[----:B------:R-:W-:Y:S02]  /*3430*/  @P4 LOP3.LUT R198, R198, 0x20, RZ, 0xfc, !PT ;  /* 0x00000020c6c64812 */ /* 0x000fe400078efcff */
[----:B------:R-:W-:Y:S02]  /*3440*/  @!P1 IADD3.X R212, R150, RZ, R9, P0, P3 ;  /* 0x000000ff96d49210 */ /* 0x000fe400007e6409 */
[----:B------:R-:W-:Y:S02]  /*3450*/  @!P4 IADD3 R140, P0, P3, R152, R8, R151 ;  /* 0x00000008988cc210 */ /* 0x000fe40007b1e097 */
[----:B------:R-:W-:Y:S02]  /*3460*/  LOP3.LUT R198, R198, 0xffffff7f, RZ, 0xc0, !PT ;  /* 0xffffff7fc6c67812 */ /* 0x000fe400078ec0ff */
[----:B------:R-:W-:-:S02]  /*3470*/  @!P4 IADD3.X R141, R149, R9, R148, P0, P3 ;  /* 0x00000009958dc210 */ /* 0x000fc400007e6494 */
[----:B------:R-:W-:-:S13]  /*3480*/  ISETP.LT.OR P4, PT, R3, 0x19, !P2 ;  /* 0x000000190300780c */ /* 0x000fda0005781670 */
[----:B------:R-:W-:Y:S02]  /*3490*/  @!P4 IADD3 R142, P0, P3, R152, R8, R151 ;  /* 0x00000008988ec210 */ /* 0x000fe40007b1e097 */
[----:B------:R-:W-:Y:S02]  /*34a0*/  @P4 LOP3.LUT R198, R198, 0x80, RZ, 0xfc, !PT ;  /* 0x00000080c6c64812 */ /* 0x000fe400078efcff */
[----:B------:R-:W-:Y:S02]  /*34b0*/  @!P4 IADD3.X R143, R149, R9, R148, P0, P3 ;  /* 0x00000009958fc210 */ /* 0x000fe400007e6494 */
[----:B------:R-:W-:Y:S02]  /*34c0*/  ISETP.LT.OR P4, PT, R3, 0x1a, !P2 ;  /* 0x0000001a0300780c */ /* 0x000fe40005781670 */
[----:B------:R-:W-:-:S11]  /*34d0*/  LOP3.LUT R198, R198, 0xffffffbf, RZ, 0xc0, !PT ;  /* 0xffffffbfc6c67812 */ /* 0x000fd600078ec0ff */
        /* <DEDUP_REMOVED lines=60> */
[-CC-:B------:R-:W-:Y:S02]  /*38a0*/  @!P4 IADD3 R186, P0, P3, R152, R8.reuse, R151.reuse ;  /* 0x0000000898bac210 */ /* 0x180fe40007b1e097 */
[----:B------:R-:W-:Y:S02]  /*38b0*/  @P4 LOP3.LUT R198, R198, 0x100000, RZ, 0xfc, !PT ;  /* 0x00100000c6c64812 */ /* 0x000fe400078efcff */
[----:B------:R-:W-:Y:S02]  /*38c0*/  @!P4 IADD3.X R187, R149, R9, R148, P0, P3 ;  /* 0x0000000995bbc210 */ /* 0x000fe400007e6494 */
[C---:B------:R-:W-:Y:S02]  /*38d0*/  LOP3.LUT P0, RZ, R198.reuse, 0x10000000, RZ, 0xc0, !PT ;  /* 0x10000000c6ff7812 */ /* 0x040fe4000780c0ff */
[----:B------:R-:W-:Y:S02]  /*38e0*/  LOP3.LUT R198, R198, 0xfff7ffff, RZ, 0xc0, !PT ;  /* 0xfff7ffffc6c67812 */ /* 0x000fe400078ec0ff */
[----:B------:R-:W-:-:S02]  /*38f0*/  @!P5 IADD3 R188, P3, P4, R152, R8, R151 ;  /* 0x0000000898bcd210 */ /* 0x000fc40007c7e097 */
        /* <DEDUP_REMOVED lines=12> */
[----:B------:R-:W-:-:S13]  /*39c0*/  ISETP.LT.OR P5, PT, R3, 0x31, !P6 ;  /* 0x000000310300780c */ /* 0x000fda00077a1670 */
[----:B------:R-:W-:-:S04]  /*39d0*/  @!P5 IADD3 R194, P3, P4, R152, R8, R153 ;  /* 0x0000000898c2d210 */ /* 0x000fc80007c7e099 */
[----:B------:R-:W-:Y:S02]  /*39e0*/  @!P5 IADD3.X R195, R149, R9, R150, P3, P4 ;  /* 0x0000000995c3d210 */ /* 0x000fe40001fe8496 */
[----:B------:R-:W-:-:S13]  /*39f0*/  ISETP.LT.OR P5, PT, R3, 0x32, !P6 ;  /* 0x000000320300780c */ /* 0x000fda00077a1670 */
[----:B------:R-:W-:-:S04]  /*3a00*/  @!P5 IADD3 R196, P3, P4, R152, R8, R153 ;  /* 0x0000000898c4d210 */ /* 0x000fc80007c7e099 */
[----:B------:R-:W-:Y:S02]  /*3a10*/  @!P5 IADD3.X R197, R149, R9, R150, P3, P4 ;  /* 0x0000000995c5d210 */ /* 0x000fe40001fe8496 */
[----:B------:R-:W-:-:S13]  /*3a20*/  ISETP.LT.OR P5, PT, R3, 0x39, !P6 ;  /* 0x000000390300780c */ /* 0x000fda00077a1670 */
[----:B------:R-:W-:-:S04]  /*3a30*/  @!P5 IADD3 R200, P3, P4, R152, R8, R153 ;  /* 0x0000000898c8d210 */ /* 0x000fc80007c7e099 */
[----:B------:R-:W-:Y:S02]  /*3a40*/  @!P5 IADD3.X R201, R149, R9, R150, P3, P4 ;  /* 0x0000000995c9d210 */ /* 0x000fe40001fe8496 */
[----:B------:R-:W-:Y:S02]  /*3a50*/  ISETP.LT.OR P5, PT, R3, 0x3a, !P6 ;  /* 0x0000003a0300780c */ /* 0x000fe400077a1670 */
[----:B------:R-:W-:-:S11]  /*3a60*/  LOP3.LUT P6, RZ, R198, 0x1, RZ, 0xc0, !PT ;  /* 0x00000001c6ff7812 */ /* 0x000fd600078cc0ff */
        /* <DEDUP_REMOVED lines=8> */
[----:B------:R-:W-:Y:S01]  /*3af0*/  ISETP.NE.AND P3, PT, R7, RZ, PT ;  /* 0x000000ff0700720c */ /* 0x000fe20003f65270 */
[----:B------:R-:W-:Y:S01]  /*3b00*/  IMAD.WIDE.U32 R6, R217, R6, R160 ;  /* 0x00000006d9067225 */ /* 0x000fe200078e00a0 */
[----:B------:R-:W-:Y:S02]  /*3b10*/  ISETP.NE.AND P5, PT, R224, RZ, PT ;  /* 0x000000ffe000720c */ /* 0x000fe40003fa5270 */
[----:B------:R-:W-:-:S04]  /*3b20*/  IADD3 R4, P4, R6, R4, RZ ;  /* 0x0000000406047210 */ /* 0x000fc80007f9e0ff */
[----:B------:R-:W-:Y:S01]  /*3b30*/  IADD3.X R5, R5, R7, R19, P4, !PT ;  /* 0x0000000705057210 */ /* 0x000fe200027fe413 */
[----:B------:R-:W-:Y:S01]  /*3b40*/  @!P0 IMAD R19, R130, R145, R208 ;  /* 0x0000009182138224 */ /* 0x000fe200078e02d0 */
[----:B------:R-:W-:-:S04]  /*3b50*/  ISETP.NE.AND P4, PT, R225, RZ, PT ;  /* 0x000000ffe100720c */ /* 0x000fc80003f85270 */
[----:B------:R1:W-:Y:S01]  /*3b60*/  @!P0 STG.E.U8 desc[UR38][R158.64], R19 ;  /* 0x000000139e008986 */ /* 0x0003e2000c101126 */
[----:B------:R-:W-:-:S03]  /*3b70*/  @!P6 IADD3 R160, P0, R221, R152, RZ ;  /* 0x00000098dda0e210 */ /* 0x000fc60007f1e0ff */
[----:B------:R-:W2:Y:S02]  /*3b80*/  @!P6 LDG.E.U8 R144, desc[UR38][R12.64+0x1] ;  /* 0x000001260c90e981 */ /* 0x000ea4000c1e1100 */
[----:B------:R-:W-:Y:S01]  /*3b90*/  @!P6 IMAD.X R161, R220, 0x1, R149, P0 ;  /* 0x00000001dca1e824 */ /* 0x000fe200000e0695 */
[----:B------:R-:W-:Y:S02]  /*3ba0*/  ISETP.NE.AND P0, PT, R222, RZ, PT ;  /* 0x000000ffde00720c */ /* 0x000fe40003f05270 */
[----:B--2---:R-:W-:-:S05]  /*3bb0*/  @!P6 PRMT R7, R144, 0x8880, RZ ;  /* 0x000088809007e816 */ /* 0x004fca00000000ff */
[----:B------:R-:W-:-:S04]  /*3bc0*/  @!P6 IMAD R208, R7, R146, RZ ;  /* 0x0000009207d0e224 */ /* 0x000fc800078e02ff */
[----:B------:R-:W-:-:S05]  /*3bd0*/  @!P6 IMAD R131, R131, R145, R208 ;  /* 0x000000918383e224 */ /* 0x000fca00078e02d0 */
[----:B------:R2:W-:Y:S01]  /*3be0*/  @!P6 STG.E.U8 desc[UR38][R160.64], R131 ;  /* 0x00000083a000e986 */ /* 0x0005e2000c101126 */
[----:B------:R-:W-:-:S05]  /*3bf0*/  IADD3 R6, P6, R8, R151, RZ ;  /* 0x0000009708067210 */ /* 0x000fca0007fde0ff */
[----:B------:R-:W-:Y:S01]  /*3c00*/  IMAD.X R7, R9, 0x1, R148, P6 ;  /* 0x0000000109077824 */ /* 0x000fe200030e0694 */
[----:B------:R-:W-:-:S13]  /*3c10*/  ISETP.LT.OR P6, PT, R3, 0x9, !P0 ;  /* 0x000000090300780c */ /* 0x000fda00047c1670 */
[----:B------:R-:W1:Y:S02]  /*3c20*/  @!P6 LDG.E.U8 R144, desc[UR38][R136.64+0x8] ;  /* 0x000008268890e981 */ /* 0x000e64000c1e1100 */
[----:B-1----:R-:W-:-:S05]  /*3c30*/  @!P6 PRMT R19, R144, 0x8880, RZ ;  /* 0x000088809013e816 */ /* 0x002fca00000000ff */
[----:B------:R-:W-:-:S04]  /*3c40*/  @!P6 IMAD R208, R19, R146, RZ ;  /* 0x0000009213d0e224 */ /* 0x000fc800078e02ff */
[----:B------:R-:W-:-:S05]  /*3c50*/  @!P6 IMAD R19, R132, R145, R208 ;  /* 0x000000918413e224 */ /* 0x000fca00078e02d0 */
[----:B------:R1:W-:Y:S01]  /*3c60*/  @!P6 STG.E.U8 desc[UR38][R6.64+0x8], R19 ;  /* 0x000008130600e986 */ /* 0x0003e2000c101126 */
[----:B------:R-:W-:-:S13]  /*3c70*/  ISETP.LT.OR P6, PT, R3, 0xa, !P0 ;  /* 0x0000000a0300780c */ /* 0x000fda00047c1670 */
[----:B------:R-:W2:Y:S02]  /*3c80*/  @!P6 LDG.E.U8 R144, desc[UR38][R136.64+0x9] ;  /* 0x000009268890e981 */ /* 0x000ea4000c1e1100 */
[----:B--2---:R-:W-:-:S05]  /*3c90*/  @!P6 PRMT R131, R144, 0x8880, RZ ;  /* 0x000088809083e816 */ /* 0x004fca00000000ff */
[----:B------:R-:W-:-:S04]  /*3ca0*/  @!P6 IMAD R208, R131, R146, RZ ;  /* 0x0000009283d0e224 */ /* 0x000fc800078e02ff */
[----:B------:R-:W-:-:S05]  /*3cb0*/  @!P6 IMAD R159, R133, R145, R208 ;  /* 0x00000091859fe224 */ /* 0x000fca00078e02d0 */
[----:B------:R2:W-:Y:S04]  /*3cc0*/  @!P6 STG.E.U8 desc[UR38][R6.64+0x9], R159 ;  /* 0x0000099f0600e986 */ /* 0x0005e8000c101126 */
[----:B------:R-:W1:Y:S01]  /*3cd0*/  @!P4 LDG.E.U8 R144, desc[UR38][R12.64+0x8] ;  /* 0x000008260c90c981 */ /* 0x000e62000c1e1100 */
[----:B------:R-:W-:-:S05]  /*3ce0*/  @!P4 IADD3 R130, P6, R223, R152, RZ ;  /* 0x00000098df82c210 */ /* 0x000fca0007fde0ff */
[----:B------:R-:W-:Y:S01]  /*3cf0*/  @!P4 IMAD.X R131, R218, 0x1, R149, P6 ;  /* 0x00000001da83c824 */ /* 0x000fe200030e0695 */
[----:B-1----:R-:W-:-:S05]  /*3d00*/  @!P4 PRMT R19, R144, 0x8880, RZ ;  /* 0x000088809013c816 */ /* 0x002fca00000000ff */
[----:B------:R-:W-:-:S04]  /*3d10*/  @!P4 IMAD R208, R19, R146, RZ ;  /* 0x0000009213d0c224 */ /* 0x000fc800078e02ff */
[----:B------:R-:W-:-:S05]  /*3d20*/  @!P4 IMAD R19, R134, R145, R208 ;  /* 0x000000918613c224 */ /* 0x000fca00078e02d0 */
[----:B------:R1:W-:Y:S04]  /*3d30*/  @!P4 STG.E.U8 desc[UR38][R130.64], R19 ;  /* 0x000000138200c986 */ /* 0x0003e8000c101126 */
[----:B------:R-:W2:Y:S01]  /*3d40*/  @!P5 LDG.E.U8 R144, desc[UR38][R12.64+0x9] ;  /* 0x000009260c90d981 */ /* 0x000ea2000c1e1100 */
[----:B------:R-:W-:-:S05]  /*3d50*/  @!P5 IADD3 R132, P4, R219, R152, RZ ;  /* 0x00000098db84d210 */ /* 0x000fca0007f9e0ff */
[----:B------:R-:W-:Y:S01]  /*3d60*/  @!P5 IMAD.X R133, R214, 0x1, R149, P4 ;  /* 0x00000001d685d824 */ /* 0x000fe200020e0695 */
[----:B------:R-:W-:Y:S02]  /*3d70*/  IADD3 R134, P4, R8, R153, RZ ;  /* 0x0000009908867210 */ /* 0x000fe40007f9e0ff */
[----:B--2---:R-:W-:-:S05]  /*3d80*/  @!P5 PRMT R159, R144, 0x8880, RZ ;  /* 0x00008880909fd816 */ /* 0x004fca00000000ff */
[----:B------:R-:W-:-:S04]  /*3d90*/  @!P5 IMAD R208, R159, R146, RZ ;  /* 0x000000929fd0d224 */ /* 0x000fc800078e02ff */
[----:B------:R-:W-:Y:S02]  /*3da0*/  @!P5 IMAD R159, R135, R145, R208 ;  /* 0x00000091879fd224 */ /* 0x000fe400078e02d0 */
[----:B------:R-:W-:Y:S01]  /*3db0*/  IMAD.X R135, R9, 0x1, R150, P4 ;  /* 0x0000000109877824 */ /* 0x000fe200020e0696 */
[----:B------:R-:W-:Y:S02]  /*3dc0*/  ISETP.GE.AND P4, PT, R199, 0x101, PT ;  /* 0x00000101c700780c */ /* 0x000fe40003f86270 */
[----:B------:R-:W-:Y:S02]  /*3dd0*/  @!P5 STG.E.U8 desc[UR38][R132.64], R159 ;  /* 0x0000009f8400d986 */ /* 0x000fe4000c101126 */
        /* <DEDUP_REMOVED lines=11> */
[----:B------:R2:W-:Y:S01]  /*3e90*/  @!P5 STG.E.U8 desc[UR38][R134.64+0x1], R121 ;  /* 0x000001798600d986 */ /* 0x0005e2000c101126 */
[----:B------:R-:W-:-:S13]  /*3ea0*/  LOP3.LUT P5, RZ, R198, 0x10, RZ, 0xc0, !PT ;  /* 0x00000010c6ff7812 */ /* 0x000fda00078ac0ff */
[----:B------:R-:W3:Y:S02]  /*3eb0*/  @!P5 LDG.E.U8 R144, desc[UR38][R10.64] ;  /* 0x000000260a90d981 */ /* 0x000ee4000c1e1100 */
[----:B---3--:R-:W-:-:S05]  /*3ec0*/  @!P5 PRMT R131, R144, 0x8880, RZ ;  /* 0x000088809083d816 */ /* 0x008fca00000000ff */
[----:B------:R-:W-:-:S04]  /*3ed0*/  @!P5 IMAD R208, R131, R146, RZ ;  /* 0x0000009283d0d224 */ /* 0x000fc800078e02ff */
[----:B-1----:R-:W-:-:S05]  /*3ee0*/  @!P5 IMAD R19, R122, R145, R208 ;  /* 0x000000917a13d224 */ /* 0x002fca00078e02d0 */
[----:B------:R1:W-:Y:S04]  /*3ef0*/  @!P5 STG.E.U8 desc[UR38][R128.64], R19 ;  /* 0x000000138000d986 */ /* 0x0003e8000c101126 */
[----:B------:R-:W3:Y:S01]  /*3f00*/  @!P3 LDG.E.U8 R144, desc[UR38][R10.64+0x1] ;  /* 0x000001260a90b981 */ /* 0x000ee2000c1e1100 */
[----:B------:R-:W-:Y:S02]  /*3f10*/  ISETP.LT.OR P5, PT, R3, 0x9, !P4 ;  /* 0x000000090300780c */ /* 0x000fe400067a1670 */
[----:B---3--:R-:W-:-:S05]  /*3f20*/  @!P3 PRMT R131, R144, 0x8880, RZ ;  /* 0x000088809083b816 */ /* 0x008fca00000000ff */
[----:B------:R-:W-:-:S04]  /*3f30*/  @!P3 IMAD R208, R131, R146, RZ ;  /* 0x0000009283d0b224 */ /* 0x000fc800078e02ff */
[----:B------:R-:W-:-:S05]  /*3f40*/  @!P3 IMAD R123, R123, R145, R208 ;  /* 0x000000917b7bb224 */ /* 0x000fca00078e02d0 */
[----:B------:R-:W-:Y:S04]  /*3f50*/  @!P3 STG.E.U8 desc[UR38][R138.64+0x1], R123 ;  /* 0x0000017b8a00b986 */ /* 0x000fe8000c101126 */
[----:B------:R-:W2:Y:S02]  /*3f60*/  @!P5 LDG.E.U8 R144, desc[UR38][R4.64+0x8] ;  /* 0x000008260490d981 */ /* 0x000ea4000c1e1100 */
[----:B--2---:R-:W-:-:S05]  /*3f70*/  @!P5 PRMT R121, R144, 0x8880, RZ ;  /* 0x000088809079d816 */ /* 0x004fca00000000ff */
[----:B------:R-:W-:-:S04]  /*3f80*/  @!P5 IMAD R208, R121, R146, RZ ;  /* 0x0000009279d0d224 */ /* 0x000fc800078e02ff */
[----:B-1----:R-:W-:-:S05]  /*3f90*/  @!P5 IMAD R19, R124, R145, R208 ;  /* 0x000000917c13d224 */ /* 0x002fca00078e02d0 */
[----:B------:R1:W-:Y:S01]  /*3fa0*/  @!P5 STG.E.U8 desc[UR38][R134.64+0x8], R19 ;  /* 0x000008138600d986 */ /* 0x0003e2000c101126 */
[----:B------:R-:W-:-:S13]  /*3fb0*/  ISETP.LT.OR P5, PT, R3, 0xa, !P4 ;  /* 0x0000000a0300780c */ /* 0x000fda00067a1670 */
[----:B------:R-:W2:Y:S01]  /*3fc0*/  @!P5 LDG.E.U8 R144, desc[UR38][R4.64+0x9] ;  /* 0x000009260490d981 */ /* 0x000ea2000c1e1100 */
[----:B------:R-:W-:Y:S02]  /*3fd0*/  LOP3.LUT P6, RZ, R198, 0x4, RZ, 0xc0, !PT ;  /* 0x00000004c6ff7812 */ /* 0x000fe400078cc0ff */
        /* <DEDUP_REMOVED lines=12> */
[----:B------:R-:W-:Y:S02]  /*40a0*/  @!P1 IADD3 R122, P5, R211, R152, RZ ;  /* 0x00000098d37a9210 */ /* 0x000fe40007fbe0ff */
[----:B------:R-:W-:-:S03]  /*40b0*/  ISETP.NE.AND P3, PT, R213, RZ, PT ;  /* 0x000000ffd500720c */ /* 0x000fc60003f65270 */
[----:B------:R-:W-:Y:S01]  /*40c0*/  @!P1 IMAD.X R123, R212, 0x1, R149, P5 ;  /* 0x00000001d47b9824 */ /* 0x000fe200028e0695 */
[----:B------:R-:W-:Y:S02]  /*40d0*/  ISETP.LT.OR P5, PT, R3, 0x11, !P3 ;  /* 0x000000110300780c */ /* 0x000fe40005fa1670 */
[----:B--2---:R-:W-:-:S05]  /*40e0*/  @!P1 PRMT R125, R144, 0x8880, RZ ;  /* 0x00008880907d9816 */ /* 0x004fca00000000ff */
[----:B------:R-:W-:-:S04]  /*40f0*/  @!P1 IMAD R208, R125, R146, RZ ;  /* 0x000000927dd09224 */ /* 0x000fc800078e02ff */
[----:B------:R-:W-:-:S05]  /*4100*/  @!P1 IMAD R127, R127, R145, R208 ;  /* 0x000000917f7f9224 */ /* 0x000fca00078e02d0 */
[----:B------:R-:W-:Y:S04]  /*4110*/  @!P1 STG.E.U8 desc[UR38][R122.64], R127 ;  /* 0x0000007f7a009986 */ /* 0x000fe8000c101126 */
[----:B------:R-:W1:Y:S02]  /*4120*/  @!P5 LDG.E.U8 R144, desc[UR38][R20.64+0x10] ;  /* 0x000010261490d981 */ /* 0x000e64000c1e1100 */
[----:B-1----:R-:W-:-:S05]  /*4130*/  @!P5 PRMT R19, R144, 0x8880, RZ ;  /* 0x000088809013d816 */ /* 0x002fca00000000ff */
[----:B------:R-:W-:-:S04]  /*4140*/  @!P5 IMAD R208, R19, R146, RZ ;  /* 0x0000009213d0d224 */ /* 0x000fc800078e02ff */
[----:B------:R-:W-:-:S05]  /*4150*/  @!P5 IMAD R19, R112, R145, R208 ;  /* 0x000000917013d224 */ /* 0x000fca00078e02d0 */
[----:B------:R1:W-:Y:S01]  /*4160*/  @!P5 STG.E.U8 desc[UR38][R8.64+0x10], R19 ;  /* 0x000010130800d986 */ /* 0x0003e2000c101126 */
[----:B------:R-:W-:-:S13]  /*4170*/  ISETP.LT.OR P5, PT, R3, 0x12, !P3 ;  /* 0x000000120300780c */ /* 0x000fda0005fa1670 */
[----:B------:R-:W2:Y:S01]  /*4180*/  @!P5 LDG.E.U8 R144, desc[UR38][R20.64+0x11] ;  /* 0x000011261490d981 */ /* 0x000ea2000c1e1100 */
[----:B------:R-:W-:Y:S02]  /*4190*/  ISETP.NE.AND P1, PT, R215, RZ, PT ;  /* 0x000000ffd700720c */ /* 0x000fe40003f25270 */
[----:B--2---:R-:W-:-:S05]  /*41a0*/  @!P5 PRMT R121, R144, 0x8880, RZ ;  /* 0x000088809079d816 */ /* 0x004fca00000000ff */
[----:B------:R-:W-:-:S04]  /*41b0*/  @!P5 IMAD R208, R121, R146, RZ ;  /* 0x0000009279d0d224 */ /* 0x000fc800078e02ff */
[----:B------:R-:W-:-:S05]  /*41c0*/  @!P5 IMAD R121, R113, R145, R208 ;  /* 0x000000917179d224 */ /* 0x000fca00078e02d0 */
[----:B------:R2:W-:Y:S01]  /*41d0*/  @!P5 STG.E.U8 desc[UR38][R8.64+0x11], R121 ;  /* 0x000011790800d986 */ /* 0x0005e2000c101126 */
[----:B------:R-:W-:-:S13]  /*41e0*/  ISETP.LT.OR P5, PT, R3, 0x11, !P1 ;  /* 0x000000110300780c */ /* 0x000fda0004fa1670 */
[----:B------:R-:W1:Y:S01]  /*41f0*/  @!P5 LDG.E.U8 R144, desc[UR38][R14.64+0x10] ;  /* 0x000010260e90d981 */ /* 0x000e62000c1e1100 */
[----:B------:R-:W-:-:S05]  /*4200*/  @!P5 IADD3 R112, P6, R8, R152, RZ ;  /* 0x000000980870d210 */ /* 0x000fca0007fde0ff */
[----:B------:R-:W-:Y:S01]  /*4210*/  @!P5 IMAD.X R113, R9, 0x1, R149, P6 ;  /* 0x000000010971d824 */ /* 0x000fe200030e0695 */
[----:B-1----:R-:W-:-:S05]  /*4220*/  @!P5 PRMT R19, R144, 0x8880, RZ ;  /* 0x000088809013d816 */ /* 0x002fca00000000ff */
[----:B------:R-:W-:-:S04]  /*4230*/  @!P5 IMAD R208, R19, R146, RZ ;  /* 0x0000009213d0d224 */ /* 0x000fc800078e02ff */
[----:B------:R-:W-:-:S05]  /*4240*/  @!P5 IMAD R19, R114, R145, R208 ;  /* 0x000000917213d224 */ /* 0x000fca00078e02d0 */
[----:B------:R1:W-:Y:S01]  /*4250*/  @!P5 STG.E.U8 desc[UR38][R112.64+0x10], R19 ;  /* 0x000010137000d986 */ /* 0x0003e2000c101126 */
[----:B------:R-:W-:-:S13]  /*4260*/  ISETP.LT.OR P5, PT, R3, 0x12, !P1 ;  /* 0x000000120300780c */ /* 0x000fda0004fa1670 */
[----:B------:R-:W3:Y:S01]  /*4270*/  @!P5 LDG.E.U8 R144, desc[UR38][R14.64+0x11] ;  /* 0x000011260e90d981 */ /* 0x000ee2000c1e1100 */
[----:B------:R-:W-:-:S05]  /*4280*/  @!P5 IADD3 R120, P6, R8, R152, RZ ;  /* 0x000000980878d210 */ /* 0x000fca0007fde0ff */
[----:B--2---:R-:W-:Y:S01]  /*4290*/  @!P5 IMAD.X R121, R9, 0x1, R149, P6 ;  /* 0x000000010979d824 */ /* 0x004fe200030e0695 */
[----:B---3--:R-:W-:-:S05]  /*42a0*/  @!P5 PRMT R123, R144, 0x8880, RZ ;  /* 0x00008880907bd816 */ /* 0x008fca00000000ff */
[----:B------:R-:W-:-:S04]  /*42b0*/  @!P5 IMAD R208, R123, R146, RZ ;  /* 0x000000927bd0d224 */ /* 0x000fc800078e02ff */
[----:B------:R-:W-:-:S05]  /*42c0*/  @!P5 IMAD R115, R115, R145, R208 ;  /* 0x000000917373d224 */ /* 0x000fca00078e02d0 */
[----:B------:R-:W-:Y:S01]  /*42d0*/  @!P5 STG.E.U8 desc[UR38][R120.64+0x11], R115 ;  /* 0x000011737800d986 */ /* 0x000fe2000c101126 */
        /* <DEDUP_REMOVED lines=21> */
[----:B------:R-:W2:Y:S01]  /*4430*/  @!P5 LDG.E.U8 R144, desc[UR38][R14.64+0x19] ;  /* 0x000019260e90d981 */ /* 0x000ea2000c1e1100 */
[----:B------:R-:W-:-:S05]  /*4440*/  @!P5 IADD3 R114, P6, R8, R152, RZ ;  /* 0x000000980872d210 */ /* 0x000fca0007fde0ff */
[----:B------:R-:W-:Y:S01]  /*4450*/  @!P5 IMAD.X R115, R9, 0x1, R149, P6 ;  /* 0x000000010973d824 */ /* 0x000fe200030e0695 */
[----:B--2---:R-:W-:-:S05]  /*4460*/  @!P5 PRMT R117, R144, 0x8880, RZ ;  /* 0x000088809075d816 */ /* 0x004fca00000000ff */
        /* <DEDUP_REMOVED lines=17> */
[----:B------:R-:W-:Y:S02]  /*4580*/  P2R R112, PR, RZ, 0x4 ;  /* 0x00000004ff707803 */ /* 0x000fe40000000000 */
[----:B------:R-:W-:-:S05]  /*4590*/  @!P5 IADD3 R104, P2, R152, R6, RZ ;  /* 0x000000069868d210 */ /* 0x000fca0007f5e0ff */
[----:B------:R-:W-:Y:S01]  /*45a0*/  @!P5 IMAD.X R105, R149, 0x1, R7, P2 ;  /* 0x000000019569d824 */ /* 0x000fe200010e0607 */
[----:B-1----:R-:W-:-:S05]  /*45b0*/  @!P5 PRMT R19, R144, 0x8880, RZ ;  /* 0x000088809013d816 */ /* 0x002fca00000000ff */
[----:B------:R-:W-:-:S04]  /*45c0*/  @!P5 IMAD R208, R19, R146, RZ ;  /* 0x0000009213d0d224 */ /* 0x000fc800078e02ff */
[----:B------:R-:W-:-:S05]  /*45d0*/  @!P5 IMAD R19, R106, R145, R208 ;  /* 0x000000916a13d224 */ /* 0x000fca00078e02d0 */
[----:B------:R1:W-:Y:S01]  /*45e0*/  @!P5 STG.E.U8 desc[UR38][R104.64+0x10], R19 ;  /* 0x000010136800d986 */ /* 0x0003e2000c101126 */
[----:B------:R-:W-:-:S13]  /*45f0*/  LOP3.LUT P5, RZ, R198, 0x20, RZ, 0xc0, !PT ;  /* 0x00000020c6ff7812 */ /* 0x000fda00078ac0ff */
[----:B------:R-:W2:Y:S02]  /*4600*/  @!P5 LDG.E.U8 R144, desc[UR38][R12.64+0x11] ;  /* 0x000011260c90d981 */ /* 0x000ea4000c1e1100 */
[----:B--2---:R-:W-:-:S05]  /*4610*/  @!P5 PRMT R113, R144, 0x8880, RZ ;  /* 0x000088809071d816 */ /* 0x004fca00000000ff */
[----:B------:R-:W-:-:S04]  /*4620*/  @!P5 IMAD R208, R113, R146, RZ ;  /* 0x0000009271d0d224 */ /* 0x000fc800078e02ff */
[----:B------:R-:W-:-:S05]  /*4630*/  @!P5 IMAD R107, R107, R145, R208 ;  /* 0x000000916b6bd224 */ /* 0x000fca00078e02d0 */
[----:B------:R-:W-:Y:S01]  /*4640*/  @!P5 STG.E.U8 desc[UR38][R140.64+0x11], R107 ;  /* 0x0000116b8c00d986 */ /* 0x000fe2000c101126 */
[----:B------:R-:W-:-:S13]  /*4650*/  ISETP.LT.OR P5, PT, R3, 0x19, !P0 ;  /* 0x000000190300780c */ /* 0x000fda00047a1670 */
[----:B------:R-:W2:Y:S02]  /*4660*/  @!P5 LDG.E.U8 R144, desc[UR38][R136.64+0x18] ;  /* 0x000018268890d981 */ /* 0x000ea4000c1e1100 */
[----:B--2---:R-:W-:-:S05]  /*4670*/  @!P5 PRMT R113, R144, 0x8880, RZ ;  /* 0x000088809071d816 */ /* 0x004fca00000000ff */
[----:B------:R-:W-:-:S04]  /*4680*/  @!P5 IMAD R208, R113, R146, RZ ;  /* 0x0000009271d0d224 */ /* 0x000fc800078e02ff */
[----:B-1----:R-:W-:-:S05]  /*4690*/  @!P5 IMAD R19, R108, R145, R208 ;  /* 0x000000916c13d224 */ /* 0x002fca00078e02d0 */
[----:B------:R1:W-:Y:S01]  /*46a0*/  @!P5 STG.E.U8 desc[UR38][R6.64+0x18], R19 ;  /* 0x000018130600d986 */ /* 0x0003e2000c101126 */
[----:B------:R-:W-:-:S13]  /*46b0*/  ISETP.LT.OR P5, PT, R3, 0x1a, !P0 ;  /* 0x0000001a0300780c */ /* 0x000fda00047a1670 */
[----:B------:R-:W2:Y:S02]  /*46c0*/  @!P5 LDG.E.U8 R144, desc[UR38][R136.64+0x19] ;  /* 0x000019268890d981 */ /* 0x000ea4000c1e1100 */
[----:B--2---:R-:W-:-:S05]  /*46d0*/  @!P5 PRMT R105, R144, 0x8880, RZ ;  /* 0x000088809069d816 */ /* 0x004fca00000000ff */
[----:B------:R-:W-:-:S04]  /*46e0*/  @!P5 IMAD R208, R105, R146, RZ ;  /* 0x0000009269d0d224 */ /* 0x000fc800078e02ff */
[----:B------:R-:W-:-:S05]  /*46f0*/  @!P5 IMAD R109, R109, R145, R208 ;  /* 0x000000916d6dd224 */ /* 0x000fca00078e02d0 */
[----:B------:R-:W-:Y:S01]  /*4700*/  @!P5 STG.E.U8 desc[UR38][R6.64+0x19], R109 ;  /* 0x0000196d0600d986 */ /* 0x000fe2000c101126 */
[----:B------:R-:W-:-:S13]  /*4710*/  LOP3.LUT P5, RZ, R198, 0x80, RZ, 0xc0, !PT ;  /* 0x00000080c6ff7812 */ /* 0x000fda00078ac0ff */
[----:B------:R-:W2:Y:S01]  /*4720*/  @!P5 LDG.E.U8 R144, desc[UR38][R12.64+0x18] ;  /* 0x000018260c90d981 */ /* 0x000ea2000c1e1100 */
[----:B------:R-:W-:Y:S02]  /*4730*/  LOP3.LUT P2, RZ, R198, 0x40, RZ, 0xc0, !PT ;  /* 0x00000040c6ff7812 */ /* 0x000fe4000784c0ff */
[----:B--2---:R-:W-:-:S05]  /*4740*/  @!P5 PRMT R105, R144, 0x8880, RZ ;  /* 0x000088809069d816 */ /* 0x004fca00000000ff */
[----:B------:R-:W-:-:S04]  /*4750*/  @!P5 IMAD R208, R105, R146, RZ ;  /* 0x0000009269d0d224 */ /* 0x000fc800078e02ff */
[----:B-1----:R-:W-:-:S05]  /*4760*/  @!P5 IMAD R19, R110, R145, R208 ;  /* 0x000000916e13d224 */ /* 0x002fca00078e02d0 */
[----:B------:R1:W-:Y:S04]  /*4770*/  @!P5 STG.E.U8 desc[UR38][R142.64+0x18], R19 ;  /* 0x000018138e00d986 */ /* 0x0003e8000c101126 */
[----:B------:R-:W2:Y:S01]  /*4780*/  @!P2 LDG.E.U8 R144, desc[UR38][R12.64+0x19] ;  /* 0x000019260c90a981 */ /* 0x000ea2000c1e1100 */
[----:B------:R-:W-:Y:S02]  /*4790*/  ISETP.LT.OR P5, PT, R3, 0x11, !P4 ;  /* 0x000000110300780c */ /* 0x000fe400067a1670 */
[----:B--2---:R-:W-:-:S05]  /*47a0*/  @!P2 PRMT R105, R144, 0x8880, RZ ;  /* 0x000088809069a816 */ /* 0x004fca00000000ff */
        /* <DEDUP_REMOVED lines=36> */
[----:B------:R-:W2:Y:S01]  /*49f0*/  @!P5 LDG.E.U8 R144, desc[UR38][R4.64+0x19] ;  /* 0x000019260490d981 */ /* 0x000ea2000c1e1100 */
[----:B------:R-:W-:Y:S02]  /*4a00*/  P2R R104, PR, RZ, 0x40 ;  /* 0x00000040ff687803 */ /* 0x000fe40000000000 */
[----:B------:R-:W-:Y:S02]  /*4a10*/  LOP3.LUT P6, RZ, R198, 0x400, RZ, 0xc0, !PT ;  /* 0x00000400c6ff7812 */ /* 0x000fe400078cc0ff */
[----:B--2---:R-:W-:-:S05]  /*4a20*/  @!P5 PRMT R97, R144, 0x8880, RZ ;  /* 0x000088809061d816 */ /* 0x004fca00000000ff */
[----:B------:R-:W-:-:S04]  /*4a30*/  @!P5 IMAD R208, R97, R146, RZ ;  /* 0x0000009261d0d224 */ /* 0x000fc800078e02ff */
[----:B------:R-:W-:-:S05]  /*4a40*/  @!P5 IMAD R101, R101, R145, R208 ;  /* 0x000000916565d224 */ /* 0x000fca00078e02d0 */
[----:B------:R-:W-:Y:S04]  /*4a50*/  @!P5 STG.E.U8 desc[UR38][R134.64+0x19], R101 ;  /* 0x000019658600d986 */ /* 0x000fe8000c101126 */
        /* <DEDUP_REMOVED lines=80> */
[----:B------:R-:W3:Y:S01]  /*4f60*/  @!P5 LDG.E.U8 R144, desc[UR38][R12.64+0x20] ;  /* 0x000020260c90d981 */ /* 0x000ee2000c1e1100 */
[----:B------:R-:W-:Y:S02]  /*4f70*/  P2R R92, PR, RZ, 0x8 ;  /* 0x00000008ff5c7803 */ /* 0x000fe40000000000 */
[----:B------:R-:W-:Y:S02]  /*4f80*/  LOP3.LUT P3, RZ, R198, 0x800, RZ, 0xc0, !PT ;  /* 0x00000800c6ff7812 */ /* 0x000fe4000786c0ff */
        /* <DEDUP_REMOVED lines=46> */
[----:B------:R-:W3:Y:S01]  /*5270*/  @!P3 LDG.E.U8 R144, desc[UR38][R10.64+0x20] ;  /* 0x000020260a90b981 */ /* 0x000ee2000c1e1100 */
[----:B------:R-:W-:Y:S02]  /*5280*/  LOP3.LUT P5, RZ, R198, 0x8000, RZ, 0xc0, !PT ;  /* 0x00008000c6ff7812 */ /* 0x000fe400078ac0ff */
[----:B---3--:R-:W-:-:S05]  /*5290*/  @!P3 PRMT R81, R144, 0x8880, RZ ;  /* 0x000088809051b816 */ /* 0x008fca00000000ff */
[----:B------:R-:W-:-:S04]  /*52a0*/  @!P3 IMAD R208, R81, R146, RZ ;  /* 0x0000009251d0b224 */ /* 0x000fc800078e02ff */
[----:B-1----:R-:W-:-:S05]  /*52b0*/  @!P3 IMAD R19, R74, R145, R208 ;  /* 0x000000914a13b224 */ /* 0x002fca00078e02d0 */
[----:B------:R1:W-:Y:S04]  /*52c0*/  @!P3 STG.E.U8 desc[UR38][R178.64+0x20], R19 ;  /* 0x00002013b200b986 */ /* 0x0003e8000c101126 */
[----:B------:R-:W3:Y:S02]  /*52d0*/  @!P5 LDG.E.U8 R144, desc[UR38][R10.64+0x21] ;  /* 0x000021260a90d981 */ /* 0x000ee4000c1e1100 */
[----:B---3--:R-:W-:-:S05]  /*52e0*/  @!P5 PRMT R81, R144, 0x8880, RZ ;  /* 0x000088809051d816 */ /* 0x008fca00000000ff */
        /* <DEDUP_REMOVED lines=23> */
[----:B------:R-:W-:-:S04]  /*5460*/  ISETP.NE.AND P3, PT, R92, RZ, PT ;  /* 0x000000ff5c00720c */ /* 0x000fc80003f65270 */
        /* <DEDUP_REMOVED lines=122> */
[----:B------:R-:W3:Y:S01]  /*5c10*/  @!P5 LDG.E.U8 R144, desc[UR38][R10.64+0x30] ;  /* 0x000030260a90d981 */ /* 0x000ee2000c1e1100 */
[----:B------:R-:W-:Y:S02]  /*5c20*/  ISETP.LT.OR P2, PT, R3, 0x32, !P6 ;  /* 0x000000320300780c */ /* 0x000fe40007741670 */
        /* <DEDUP_REMOVED lines=21> */
[----:B------:R-:W-:-:S13]  /*5d80*/  ISETP.LT.OR P5, PT, R3, 0x39, !P6 ;  /* 0x000000390300780c */ /* 0x000fda00077a1670 */
[----:B------:R-:W2:Y:S01]  /*5d90*/  @!P5 LDG.E.U8 R144, desc[UR38][R10.64+0x38] ;  /* 0x000038260a90d981 */ /* 0x000ea2000c1e1100 */
[----:B------:R-:W-:Y:S02]  /*5da0*/  ISETP.LT.OR P2, PT, R3, 0x3a, !P6 ;  /* 0x0000003a0300780c */ /* 0x000fe40007741670 */
        /* <DEDUP_REMOVED lines=38> */
[----:B------:R-:W1:Y:S01]  /*6010*/  @!P5 LDG.E.U8 R144, desc[UR38][R20.64+0x48] ;  /* 0x000048261490d981 */ /* 0x000e62000c1e1100 */
[----:B------:R-:W-:Y:S02]  /*6020*/  ISETP.LT.OR P3, PT, R3, 0x4a, !P3 ;  /* 0x0000004a0300780c */ /* 0x000fe40005f61670 */
[----:B-1----:R-:W-:-:S05]  /*6030*/  @!P5 PRMT R19, R144, 0x8880, RZ ;  /* 0x000088809013d816 */ /* 0x002fca00000000ff */
[----:B------:R-:W-:-:S04]  /*6040*/  @!P5 IMAD R208, R19, R146, RZ ;  /* 0x0000009213d0d224 */ /* 0x000fc800078e02ff */
[----:B------:R-:W-:-:S05]  /*6050*/  @!P5 IMAD R19, R44, R145, R208 ;  /* 0x000000912c13d224 */ /* 0x000fca00078e02d0 */
[----:B------:R1:W-:Y:S04]  /*6060*/  @!P5 STG.E.U8 desc[UR38][R8.64+0x48], R19 ;  /* 0x000048130800d986 */ /* 0x0003e8000c101126 */
[----:B------:R-:W2:Y:S02]  /*6070*/  @!P3 LDG.E.U8 R144, desc[UR38][R20.64+0x49] ;  /* 0x000049261490b981 */ /* 0x000ea4000c1e1100 */
[----:B--2---:R-:W-:-:S05]  /*6080*/  @!P3 PRMT R41, R144, 0x8880, RZ ;  /* 0x000088809029b816 */ /* 0x004fca00000000ff */
[----:B------:R-:W-:-:S04]  /*6090*/  @!P3 IMAD R208, R41, R146, RZ ;  /* 0x0000009229d0b224 */ /* 0x000fc800078e02ff */
[----:B------:R-:W-:-:S05]  /*60a0*/  @!P3 IMAD R45, R45, R145, R208 ;  /* 0x000000912d2db224 */ /* 0x000fca00078e02d0 */
[----:B------:R-:W-:Y:S01]  /*60b0*/  @!P3 STG.E.U8 desc[UR38][R8.64+0x49], R45 ;  /* 0x0000492d0800b986 */ /* 0x000fe2000c101126 */
[----:B------:R-:W-:-:S13]  /*60c0*/  ISETP.LT.OR P3, PT, R3, 0x49, !P1 ;  /* 0x000000490300780c */ /* 0x000fda0004f61670 */
[----:B------:R-:W1:Y:S01]  /*60d0*/  @!P3 LDG.E.U8 R144, desc[UR38][R14.64+0x48] ;  /* 0x000048260e90b981 */ /* 0x000e62000c1e1100 */
[----:B------:R-:W-:Y:S02]  /*60e0*/  ISETP.LT.OR P1, PT, R3, 0x4a, !P1 ;  /* 0x0000004a0300780c */ /* 0x000fe40004f21670 */
[----:B------:R-:W-:-:S05]  /*60f0*/  @!P3 IADD3 R40, P5, R8, R152, RZ ;  /* 0x000000980828b210 */ /* 0x000fca0007fbe0ff */
[----:B------:R-:W-:Y:S01]  /*6100*/  @!P3 IMAD.X R41, R9, 0x1, R149, P5 ;  /* 0x000000010929b824 */ /* 0x000fe200028e0695 */
[----:B-1----:R-:W-:-:S05]  /*6110*/  @!P3 PRMT R19, R144, 0x8880, RZ ;  /* 0x000088809013b816 */ /* 0x002fca00000000ff */
[----:B------:R-:W-:-:S04]  /*6120*/  @!P3 IMAD R208, R19, R146, RZ ;  /* 0x0000009213d0b224 */ /* 0x000fc800078e02ff */
[----:B------:R-:W-:-:S05]  /*6130*/  @!P3 IMAD R19, R46, R145, R208 ;  /* 0x000000912e13b224 */ /* 0x000fca00078e02d0 */
[----:B------:R1:W-:Y:S04]  /*6140*/  @!P3 STG.E.U8 desc[UR38][R40.64+0x48], R19 ;  /* 0x000048132800b986 */ /* 0x0003e8000c101126 */
[----:B------:R-:W2:Y:S01]  /*6150*/  @!P1 LDG.E.U8 R144, desc[UR38][R14.64+0x49] ;  /* 0x000049260e909981 */ /* 0x000ea2000c1e1100 */
[----:B0-----:R-:W-:-:S05]  /*6160*/  @!P1 IADD3 R20, P3, R8, R152, RZ ;  /* 0x0000009808149210 */ /* 0x001fca0007f7e0ff */
        /* <DEDUP_REMOVED lines=13> */
[----:B------:R-:W-:-:S04]  /*6240*/  ISETP.NE.AND P2, PT, R112, RZ, PT ;  /* 0x000000ff7000720c */ /* 0x000fc80003f45270 */
[----:B------:R-:W-:Y:S02]  /*6250*/  ISETP.LT.OR P3, PT, R3, 0x41, !P2 ;  /* 0x000000410300780c */ /* 0x000fe40005761670 */
[----:B--2---:R-:W-:-:S05]  /*6260*/  @!P1 PRMT R19, R144, 0x8880, RZ ;  /* 0x0000888090139816 */ /* 0x004fca00000000ff */
[----:B------:R-:W-:-:S04]  /*6270*/  @!P1 IMAD R208, R19, R146, RZ ;  /* 0x0000009213d09224 */ /* 0x000fc800078e02ff */
[----:B------:R-:W-:-:S05]  /*6280*/  @!P1 IMAD R33, R33, R145, R208 ;  /* 0x0000009121219224 */ /* 0x000fca00078e02d0 */
[----:B------:R-:W-:Y:S04]  /*6290*/  @!P1 STG.E.U8 desc[UR38][R6.64+0x41], R33 ;  /* 0x0000412106009986 */ /* 0x000fe8000c101126 */
[----:B------:R-:W2:Y:S01]  /*62a0*/  @!P3 LDG.E.U8 R144, desc[UR38][R12.64+0x40] ;  /* 0x000040260c90b981 */ /* 0x000ea2000c1e1100 */
[----:B------:R-:W-:Y:S02]  /*62b0*/  ISETP.LT.OR P5, PT, R3, 0x42, !P2 ;  /* 0x000000420300780c */ /* 0x000fe400057a1670 */
[----:B--2---:R-:W-:-:S05]  /*62c0*/  @!P3 PRMT R19, R144, 0x8880, RZ ;  /* 0x000088809013b816 */ /* 0x004fca00000000ff */
[----:B------:R-:W-:-:S04]  /*62d0*/  @!P3 IMAD R208, R19, R146, RZ ;  /* 0x0000009213d0b224 */ /* 0x000fc800078e02ff */
[----:B0-----:R-:W-:-:S05]  /*62e0*/  @!P3 IMAD R15, R34, R145, R208 ;  /* 0x00000091220fb224 */ /* 0x001fca00078e02d0 */
[----:B------:R0:W-:Y:S04]  /*62f0*/  @!P3 STG.E.U8 desc[UR38][R204.64+0x40], R15 ;  /* 0x0000400fcc00b986 */ /* 0x0001e8000c101126 */
[----:B------:R-:W2:Y:S01]  /*6300*/  @!P5 LDG.E.U8 R144, desc[UR38][R12.64+0x41] ;  /* 0x000041260c90d981 */ /* 0x000ea2000c1e1100 */
        /* <DEDUP_REMOVED lines=16> */
[----:B------:R1:W-:Y:S04]  /*6410*/  @!P0 STG.E.U8 desc[UR38][R6.64+0x49], R37 ;  /* 0x0000492506008986 */ /* 0x0003e8000c101126 */
[----:B------:R-:W2:Y:S01]  /*6420*/  @!P1 LDG.E.U8 R144, desc[UR38][R12.64+0x48] ;  /* 0x000048260c909981 */ /* 0x000ea2000c1e1100 */
[----:B------:R-:W-:Y:S02]  /*6430*/  ISETP.LT.OR P2, PT, R3, 0x4a, !P2 ;  /* 0x0000004a0300780c */ /* 0x000fe40005741670 */
[----:B------:R-:W-:-:S04]  /*6440*/  @!P1 IADD3 R14, P0, P3, R152, R8, R151 ;  /* 0x00000008980e9210 */ /* 0x000fc80007b1e097 */
[----:B0-----:R-:W-:Y:S02]  /*6450*/  @!P1 IADD3.X R15, R149, R9, R148, P0, P3 ;  /* 0x00000009950f9210 */ /* 0x001fe400007e6494 */
[----:B--2---:R-:W-:-:S05]  /*6460*/  @!P1 PRMT R19, R144, 0x8880, RZ ;  /* 0x0000888090139816 */ /* 0x004fca00000000ff */
[----:B------:R-:W-:-:S04]  /*6470*/  @!P1 IMAD R208, R19, R146, RZ ;  /* 0x0000009213d09224 */ /* 0x000fc800078e02ff */
[----:B------:R-:W-:-:S05]  /*6480*/  @!P1 IMAD R19, R38, R145, R208 ;  /* 0x0000009126139224 */ /* 0x000fca00078e02d0 */
[----:B------:R0:W-:Y:S04]  /*6490*/  @!P1 STG.E.U8 desc[UR38][R14.64+0x48], R19 ;  /* 0x000048130e009986 */ /* 0x0001e8000c101126 */
[----:B------:R-:W2:Y:S01]  /*64a0*/  @!P2 LDG.E.U8 R144, desc[UR38][R12.64+0x49] ;  /* 0x000049260c90a981 */ /* 0x000ea2000c1e1100 */
[----:B------:R-:W-:Y:S02]  /*64b0*/  ISETP.LT.OR P0, PT, R3, 0x41, !P4 ;  /* 0x000000410300780c */ /* 0x000fe40006701670 */
[----:B-1----:R-:W-:Y:S02]  /*64c0*/  @!P2 IADD3 R6, P1, P3, R152, R8, R151 ;  /* 0x000000089806a210 */ /* 0x002fe40007b3e097 */
[----:B--2---:R-:W-:-:S05]  /*64d0*/  @!P2 PRMT R7, R144, 0x8880, RZ ;  /* 0x000088809007a816 */ /* 0x004fca00000000ff */
[----:B------:R-:W-:Y:S01]  /*64e0*/  @!P2 IMAD R208, R7, R146, RZ ;  /* 0x0000009207d0a224 */ /* 0x000fe200078e02ff */
[----:B------:R-:W-:-:S03]  /*64f0*/  @!P2 IADD3.X R7, R149, R9, R148, P1, P3 ;  /* 0x000000099507a210 */ /* 0x000fc60000fe6494 */
[----:B------:R-:W-:-:S05]  /*6500*/  @!P2 IMAD R39, R39, R145, R208 ;  /* 0x000000912727a224 */ /* 0x000fca00078e02d0 */
[----:B------:R1:W-:Y:S04]  /*6510*/  @!P2 STG.E.U8 desc[UR38][R6.64+0x49], R39 ;  /* 0x000049270600a986 */ /* 0x0003e8000c101126 */
[----:B------:R-:W2:Y:S01]  /*6520*/  @!P0 LDG.E.U8 R144, desc[UR38][R4.64+0x40] ;  /* 0x0000402604908981 */ /* 0x000ea2000c1e1100 */
[----:B------:R-:W-:Y:S02]  /*6530*/  ISETP.LT.OR P2, PT, R3, 0x42, !P4 ;  /* 0x000000420300780c */ /* 0x000fe40006741670 */
[----:B--2---:R-:W-:-:S05]  /*6540*/  @!P0 PRMT R13, R144, 0x8880, RZ ;  /* 0x00008880900d8816 */ /* 0x004fca00000000ff */
[----:B------:R-:W-:-:S04]  /*6550*/  @!P0 IMAD R208, R13, R146, RZ ;  /* 0x000000920dd08224 */ /* 0x000fc800078e02ff */
[----:B------:R-:W-:-:S05]  /*6560*/  @!P0 IMAD R13, R24, R145, R208 ;  /* 0x00000091180d8224 */ /* 0x000fca00078e02d0 */
[----:B------:R2:W-:Y:S04]  /*6570*/  @!P0 STG.E.U8 desc[UR38][R134.64+0x40], R13 ;  /* 0x0000400d86008986 */ /* 0x0005e8000c101126 */
[----:B------:R-:W0:Y:S01]  /*6580*/  @!P2 LDG.E.U8 R144, desc[UR38][R4.64+0x41] ;  /* 0x000041260490a981 */ /* 0x000e22000c1e1100 */
[----:B------:R-:W-:Y:S02]  /*6590*/  ISETP.LT.OR P1, PT, R3, 0x41, !P6 ;  /* 0x000000410300780c */ /* 0x000fe40007721670 */
[----:B0-----:R-:W-:-:S05]  /*65a0*/  @!P2 PRMT R15, R144, 0x8880, RZ ;  /* 0x00008880900fa816 */ /* 0x001fca00000000ff */
[----:B------:R-:W-:-:S04]  /*65b0*/  @!P2 IMAD R208, R15, R146, RZ ;  /* 0x000000920fd0a224 */ /* 0x000fc800078e02ff */
[----:B------:R-:W-:-:S05]  /*65c0*/  @!P2 IMAD R25, R25, R145, R208 ;  /* 0x000000911919a224 */ /* 0x000fca00078e02d0 */
[----:B------:R-:W-:Y:S04]  /*65d0*/  @!P2 STG.E.U8 desc[UR38][R134.64+0x41], R25 ;  /* 0x000041198600a986 */ /* 0x000fe8000c101126 */
[----:B------:R-:W3:Y:S01]  /*65e0*/  @!P1 LDG.E.U8 R144, desc[UR38][R10.64+0x40] ;  /* 0x000040260a909981 */ /* 0x000ee2000c1e1100 */
[----:B------:R-:W-:Y:S02]  /*65f0*/  ISETP.LT.OR P0, PT, R3, 0x42, !P6 ;  /* 0x000000420300780c */ /* 0x000fe40007701670 */
[----:B-1----:R-:W-:Y:S02]  /*6600*/  @!P1 IADD3 R6, P2, P3, R152, R8, R153 ;  /* 0x0000000898069210 */ /* 0x002fe40007b5e099 */
[----:B---3--:R-:W-:-:S05]  /*6610*/  @!P1 PRMT R7, R144, 0x8880, RZ ;  /* 0x0000888090079816 */ /* 0x008fca00000000ff */
[----:B------:R-:W-:Y:S01]  /*6620*/  @!P1 IMAD R208, R7, R146, RZ ;  /* 0x0000009207d09224 */ /* 0x000fe200078e02ff */
[----:B------:R-:W-:-:S03]  /*6630*/  @!P1 IADD3.X R7, R149, R9, R150, P2, P3 ;  /* 0x0000000995079210 */ /* 0x000fc600017e6496 */
[----:B------:R-:W-:-:S05]  /*6640*/  @!P1 IMAD R15, R26, R145, R208 ;  /* 0x000000911a0f9224 */ /* 0x000fca00078e02d0 */
[----:B------:R0:W-:Y:S04]  /*6650*/  @!P1 STG.E.U8 desc[UR38][R6.64+0x40], R15 ;  /* 0x0000400f06009986 */ /* 0x0001e8000c101126 */
[----:B------:R-:W2:Y:S01]  /*6660*/  @!P0 LDG.E.U8 R144, desc[UR38][R10.64+0x41] ;  /* 0x000041260a908981 */ /* 0x000ea2000c1e1100 */
[----:B------:R-:W-:Y:S02]  /*6670*/  ISETP.LT.OR P1, PT, R3, 0x49, !P4 ;  /* 0x000000490300780c */ /* 0x000fe40006721670 */
[----:B------:R-:W-:Y:S02]  /*6680*/  @!P0 IADD3 R12, P2, P3, R152, R8, R153 ;  /* 0x00000008980c8210 */ /* 0x000fe40007b5e099 */
[----:B--2---:R-:W-:-:S05]  /*6690*/  @!P0 PRMT R13, R144, 0x8880, RZ ;  /* 0x00008880900d8816 */ /* 0x004fca00000000ff */
[----:B------:R-:W-:Y:S01]  /*66a0*/  @!P0 IMAD R208, R13, R146, RZ ;  /* 0x000000920dd08224 */ /* 0x000fe200078e02ff */
[----:B------:R-:W-:-:S03]  /*66b0*/  @!P0 IADD3.X R13, R149, R9, R150, P2, P3 ;  /* 0x00000009950d8210 */ /* 0x000fc600017e6496 */
[----:B------:R-:W-:-:S05]  /*66c0*/  @!P0 IMAD R27, R27, R145, R208 ;  /* 0x000000911b1b8224 */ /* 0x000fca00078e02d0 */
[----:B------:R1:W-:Y:S04]  /*66d0*/  @!P0 STG.E.U8 desc[UR38][R12.64+0x41], R27 ;  /* 0x0000411b0c008986 */ /* 0x0003e8000c101126 */
[----:B------:R-:W0:Y:S01]  /*66e0*/  @!P1 LDG.E.U8 R144, desc[UR38][R4.64+0x48] ;  /* 0x0000482604909981 */ /* 0x000e22000c1e1100 */
[----:B------:R-:W-:Y:S02]  /*66f0*/  ISETP.LT.OR P4, PT, R3, 0x4a, !P4 ;  /* 0x0000004a0300780c */ /* 0x000fe40006781670 */
[----:B0-----:R-:W-:-:S05]  /*6700*/  @!P1 PRMT R7, R144, 0x8880, RZ ;  /* 0x0000888090079816 */ /* 0x001fca00000000ff */
[----:B------:R-:W-:-:S04]  /*6710*/  @!P1 IMAD R208, R7, R146, RZ ;  /* 0x0000009207d09224 */ /* 0x000fc800078e02ff */
        /* <DEDUP_REMOVED lines=8> */
[----:B------:R-:W1:Y:S01]  /*67a0*/  @!P0 LDG.E.U8 R144, desc[UR38][R10.64+0x48] ;  /* 0x000048260a908981 */ /* 0x000e62000c1e1100 */
[----:B------:R-:W-:Y:S02]  /*67b0*/  ISETP.LT.OR P6, PT, R3, 0x4a, !P6 ;  /* 0x0000004a0300780c */ /* 0x000fe400077c1670 */
[----:B------:R-:W-:-:S04]  /*67c0*/  @!P0 IADD3 R4, P1, P2, R152, R8, R153 ;  /* 0x0000000898048210 */ /* 0x000fc80007a3e099 */
[----:B------:R-:W-:Y:S02]  /*67d0*/  @!P0 IADD3.X R5, R149, R9, R150, P1, P2 ;  /* 0x0000000995058210 */ /* 0x000fe40000fe4496 */
[----:B-1----:R-:W-:-:S05]  /*67e0*/  @!P0 PRMT R13, R144, 0x8880, RZ ;  /* 0x00008880900d8816 */ /* 0x002fca00000000ff */
[----:B------:R-:W-:-:S04]  /*67f0*/  @!P0 IMAD R208, R13, R146, RZ ;  /* 0x000000920dd08224 */ /* 0x000fc800078e02ff */
[----:B------:R-:W-:-:S05]  /*6800*/  @!P0 IMAD R3, R30, R145, R208 ;  /* 0x000000911e038224 */ /* 0x000fca00078e02d0 */
[----:B------:R2:W-:Y:S04]  /*6810*/  @!P0 STG.E.U8 desc[UR38][R4.64+0x48], R3 ;  /* 0x0000480304008986 */ /* 0x0005e8000c101126 */
[----:B------:R-:W0:Y:S02]  /*6820*/  @!P6 LDG.E.U8 R144, desc[UR38][R10.64+0x49] ;  /* 0x000049260a90e981 */ /* 0x000e24000c1e1100 */
[----:B0-----:R-:W-:-:S05]  /*6830*/  @!P6 PRMT R7, R144, 0x8880, RZ ;  /* 0x000088809007e816 */ /* 0x001fca00000000ff */
[----:B------:R-:W-:-:S04]  /*6840*/  @!P6 IMAD R208, R7, R146, RZ ;  /* 0x0000009207d0e224 */ /* 0x000fc800078e02ff */
[----:B------:R-:W-:Y:S01]  /*6850*/  IMAD R31, R31, R145, R208 ;  /* 0x000000911f1f7224 */ /* 0x000fe200078e02d0 */
[----:B--2---:R-:W-:Y:S06]  /*6860*/  @P6 BRA `(.L_x_53) ;  /* 0x0000002000c06947 */ /* 0x004fec0003800000 */
[----:B------:R-:W-:-:S04]  /*6870*/  IADD3 R4, P0, P1, R152, R8, R153 ;  /* 0x0000000898047210 */ /* 0x000fc8000791e099 */
[----:B------:R-:W-:-:S05]  /*6880*/  IADD3.X R5, R149, R9, R150, P0, P1 ;  /* 0x0000000995057210 */ /* 0x000fca00007e2496 */
[----:B------:R0:W-:Y:S01]  /*6890*/  STG.E.U8 desc[UR38][R4.64+0x49], R31 ;  /* 0x0000491f04007986 */ /* 0x0001e2000c101126 */
[----:B------:R-:W-:Y:S05]  /*68a0*/  BRA `(.L_x_53) ;  /* 0x0000002000b07947 */ /* 0x000fea0003800000 */
.L_x_30:
[----:B------:R-:W-:Y:S01]  /*68b0*/  ULDC.64 UR4, c[0x0][0x5c0] ;  /* 0x0001700000047ab9 */ /* 0x000fe20000000a00 */
[----:B------:R-:W-:Y:S01]  /*68c0*/  ISETP.GE.AND P5, PT, R199, 0x109, PT ;  /* 0x00000109c700780c */ /* 0x000fe20003fa6270 */
[----:B------:R-:W-:Y:S01]  /*68d0*/  IMAD R5, R179, 0x78, RZ ;  /* 0x00000078b3057824 */ /* 0x000fe200078e02ff */
[----:B------:R-:W-:Y:S02]  /*68e0*/  IADD3 R12, P0, R12, UR4, RZ ;  /* 0x000000040c0c7c10 */ /* 0x000fe4000ff1e0ff */
[C---:B------:R-:W-:Y:S02]  /*68f0*/  ISETP.LT.OR P4, PT, R3.reuse, 0xa, !P5 ;  /* 0x0000000a0300780c */ /* 0x040fe40006f81670 */
[----:B------:R-:W-:Y:S02]  /*6900*/  IADD3.X R13, R162, UR5, RZ, P0, !PT ;  /* 0x00000005a20d7c10 */ /* 0x000fe400087fe4ff */
[----:B------:R-:W-:Y:S02]  /*6910*/  IADD3 R176, P0, R152, R12, RZ ;  /* 0x0000000c98b07210 */ /* 0x000fe40007f1e0ff */
[----:B------:R-:W-:-:S02]  /*6920*/  ISETP.LT.OR P3, PT, R3, 0x12, !P5 ;  /* 0x000000120300780c */ /* 0x000fc40006f61670 */
[----:B------:R-:W-:Y:S01]  /*6930*/  ISETP.LT.OR P2, PT, R3, 0x19, !P5 ;  /* 0x000000190300780c */ /* 0x000fe20006f41670 */
[----:B------:R-:W-:Y:S01]  /*6940*/  IMAD.X R177, R149, 0x1, R13, P0 ;  /* 0x0000000195b17824 */ /* 0x000fe200000e060d */
[----:B------:R-:W-:Y:S01]  /*6950*/  LOP3.LUT R198, R198, 0xfffffff7, RZ, 0xc0, !PT ;  /* 0xfffffff7c6c67812 */ /* 0x000fe200078ec0ff */
[----:B------:R-:W-:-:S04]  /*6960*/  IMAD.WIDE.U32 R182, R178, 0x78, R176 ;  /* 0x00000078b2b67825 */ /* 0x000fc800078e00b0 */
[----:B------:R-:W-:Y:S01]  /*6970*/  IMAD.IADD R183, R183, 0x1, R5 ;  /* 0x00000001b7b77824 */ /* 0x000fe200078e0205 */
[----:B------:R-:W-:Y:S01]  /*6980*/  @!P4 IADD3 R180, P0, P1, R152, R182, R151 ;  /* 0x000000b698b4c210 */ /* 0x000fe2000791e097 */
[----:B------:R-:W-:Y:S02]  /*6990*/  IMAD.WIDE.U32 R178, R178, 0x78, R176 ;  /* 0x00000078b2b27825 */ /* 0x000fe400078e00b0 */
[----:B------:R-:W-:Y:S02]  /*69a0*/  @P3 LOP3.LUT R198, R198, 0x8, RZ, 0xfc, !PT ;  /* 0x00000008c6c63812 */ /* 0x000fe400078efcff */
[----:B------:R-:W-:Y:S01]  /*69b0*/  @!P4 IADD3.X R181, R149, R183, R148, P0, P1 ;  /* 0x000000b795b5c210 */ /* 0x000fe200007e2494 */
[----:B------:R-:W-:Y:S01]  /*69c0*/  IMAD.IADD R179, R5, 0x1, R179 ;  /* 0x0000000105b37824 */ /* 0x000fe200078e02b3 */
[----:B------:R-:W-:Y:S02]  /*69d0*/  @!P3 IADD3 R174, P0, P1, R152, R178, R151 ;  /* 0x000000b298aeb210 */ /* 0x000fe4000791e097 */
[----:B------:R-:W-:-:S02]  /*69e0*/  LOP3.LUT R198, R198, 0xffffffef, RZ, 0xc0, !PT ;  /* 0xffffffefc6c67812 */ /* 0x000fc400078ec0ff */
[CCC-:B------:R-:W-:Y:S02]  /*69f0*/  @!P3 IADD3.X R175, R149.reuse, R179.reuse, R148.reuse, P0, P1 ;  /* 0x000000b395afb210 */ /* 0x1c0fe400007e2494 */
[----:B------:R-:W-:Y:S02]  /*6a00*/  @!P2 IADD3 R172, P0, P1, R152, R178, R151 ;  /* 0x000000b298aca210 */ /* 0x000fe4000791e097 */
[----:B------:R-:W-:Y:S02]  /*6a10*/  @P2 LOP3.LUT R198, R198, 0x10, RZ, 0xfc, !PT ;  /* 0x00000010c6c62812 */ /* 0x000fe400078efcff */
[----:B------:R-:W-:Y:S02]  /*6a20*/  @!P2 IADD3.X R173, R149, R179, R148, P0, P1 ;  /* 0x000000b395ada210 */ /* 0x000fe400007e2494 */
[----:B------:R-:W-:Y:S02]  /*6a30*/  ISETP.LT.OR P2, PT, R3, 0x1a, !P5 ;  /* 0x0000001a0300780c */ /* 0x000fe40006f41670 */
[----:B------:R-:W-:-:S02]  /*6a40*/  LOP3.LUT R198, R198, 0xfffffffb, RZ, 0xc0, !PT ;  /* 0xfffffffbc6c67812 */ /* 0x000fc400078ec0ff */
[C---:B------:R-:W-:Y:S02]  /*6a50*/  ISETP.GE.AND P4, PT, R199.reuse, 0x1, PT ;  /* 0x00000001c700780c */ /* 0x040fe40003f86270 */
[----:B------:R-:W-:-:S07]  /*6a60*/  ISETP.GE.AND P3, PT, R199, 0x9, PT ;  /* 0x00000009c700780c */ /* 0x000fce0003f66270 */
        /* <DEDUP_REMOVED lines=64> */
[C---:B------:R-:W-:Y:S02]  /*6e70*/  ISETP.GE.AND P2, PT, R199.reuse, 0x81, PT ;  /* 0x00000081c700780c */ /* 0x040fe40003f46270 */
[----:B------:R-:W-:-:S09]  /*6e80*/  ISETP.GE.AND P1, PT, R199, 0x89, PT ;  /* 0x00000089c700780c */ /* 0x000fd20003f26270 */
[----:B------:R-:W-:-:S05]  /*6e90*/  @!P0 IMAD R19, R136, R145, RZ ;  /* 0x0000009188138224 */ /* 0x000fca00078e02ff */
[----:B------:R0:W-:Y:S01]  /*6ea0*/  @!P0 STG.E.U8 desc[UR38][R12.64], R19 ;  /* 0x000000130c008986 */ /* 0x0001e2000c101126 */
[----:B------:R-:W-:-:S13]  /*6eb0*/  ISETP.LT.OR P0, PT, R3, 0x2, !P4 ;  /* 0x000000020300780c */ /* 0x000fda0006701670 */
[----:B------:R-:W-:-:S05]  /*6ec0*/  @!P0 IMAD R137, R137, R145, RZ ;  /* 0x0000009189898224 */ /* 0x000fca00078e02ff */
[----:B------:R1:W-:Y:S01]  /*6ed0*/  @!P0 STG.E.U8 desc[UR38][R12.64+0x1], R137 ;  /* 0x000001890c008986 */ /* 0x0003e2000c101126 */
[----:B------:R-:W-:-:S13]  /*6ee0*/  ISETP.LT.OR P0, PT, R3, 0x1, !P3 ;  /* 0x000000010300780c */ /* 0x000fda0005f01670 */
[----:B------:R-:W-:-:S05]  /*6ef0*/  @!P0 IMAD R185, R138, R145, RZ ;  /* 0x000000918ab98224 */ /* 0x000fca00078e02ff */
[----:B------:R-:W-:Y:S01]  /*6f00*/  @!P0 STG.E.U8 desc[UR38][R176.64], R185 ;  /* 0x000000b9b0008986 */ /* 0x000fe2000c101126 */
[----:B------:R-:W-:-:S13]  /*6f10*/  ISETP.LT.OR P0, PT, R3, 0x2, !P3 ;  /* 0x000000020300780c */ /* 0x000fda0005f01670 */
[----:B------:R-:W-:-:S05]  /*6f20*/  @!P0 IMAD R139, R139, R145, RZ ;  /* 0x000000918b8b8224 */ /* 0x000fca00078e02ff */
[----:B------:R-:W-:Y:S01]  /*6f30*/  @!P0 STG.E.U8 desc[UR38][R176.64+0x1], R139 ;  /* 0x0000018bb0008986 */ /* 0x000fe2000c101126 */
[----:B------:R-:W-:-:S13]  /*6f40*/  ISETP.LT.OR P0, PT, R3, 0x9, !P4 ;  /* 0x000000090300780c */ /* 0x000fda0006701670 */
[----:B0-----:R-:W-:Y:S01]  /*6f50*/  @!P0 IMAD R19, R140, R145, RZ ;  /* 0x000000918c138224 */ /* 0x001fe200078e02ff */
[----:B------:R-:W-:-:S04]  /*6f60*/  P2R R140, PR, RZ, 0x10 ;  /* 0x00000010ff8c7803 */ /* 0x000fc80000000000 */
[----:B------:R0:W-:Y:S01]  /*6f70*/  @!P0 STG.E.U8 desc[UR38][R12.64+0x8], R19 ;  /* 0x000008130c008986 */ /* 0x0001e2000c101126 */
[----:B------:R-:W-:-:S13]  /*6f80*/  ISETP.LT.OR P0, PT, R3, 0xa, !P4 ;  /* 0x0000000a0300780c */ /* 0x000fda0006701670 */
[----:B------:R-:W-:-:S05]  /*6f90*/  @!P0 IMAD R141, R141, R145, RZ ;  /* 0x000000918d8d8224 */ /* 0x000fca00078e02ff */
[----:B------:R2:W-:Y:S01]  /*6fa0*/  @!P0 STG.E.U8 desc[UR38][R12.64+0x9], R141 ;  /* 0x0000098d0c008986 */ /* 0x0005e2000c101126 */
[----:B------:R-:W-:-:S13]  /*6fb0*/  ISETP.LT.OR P0, PT, R3, 0x9, !P3 ;  /* 0x000000090300780c */ /* 0x000fda0005f01670 */
[----:B-1----:R-:W-:-:S05]  /*6fc0*/  @!P0 IMAD R137, R142, R145, RZ ;  /* 0x000000918e898224 */ /* 0x002fca00078e02ff */
[----:B------:R1:W-:Y:S01]  /*6fd0*/  @!P0 STG.E.U8 desc[UR38][R176.64+0x8], R137 ;  /* 0x00000889b0008986 */ /* 0x0003e2000c101126 */
[----:B------:R-:W-:-:S13]  /*6fe0*/  ISETP.LT.OR P0, PT, R3, 0xa, !P3 ;  /* 0x0000000a0300780c */ /* 0x000fda0005f01670 */
[----:B------:R-:W-:-:S05]  /*6ff0*/  @!P0 IMAD R143, R143, R145, RZ ;  /* 0x000000918f8f8224 */ /* 0x000fca00078e02ff */
[----:B------:R3:W-:Y:S01]  /*7000*/  @!P0 STG.E.U8 desc[UR38][R176.64+0x9], R143 ;  /* 0x0000098fb0008986 */ /* 0x0007e2000c101126 */
[----:B------:R-:W-:-:S13]  /*7010*/  ISETP.LT.OR P0, PT, R3, 0x1, !P2 ;  /* 0x000000010300780c */ /* 0x000fda0005701670 */
[----:B0-----:R-:W-:-:S05]  /*7020*/  @!P0 IMAD R19, R128, R145, RZ ;  /* 0x0000009180138224 */ /* 0x001fca00078e02ff */
[----:B------:R0:W-:Y:S01]  /*7030*/  @!P0 STG.E.U8 desc[UR38][R182.64], R19 ;  /* 0x00000013b6008986 */ /* 0x0001e2000c101126 */
[----:B------:R-:W-:-:S13]  /*7040*/  ISETP.LT.OR P0, PT, R3, 0x2, !P2 ;  /* 0x000000020300780c */ /* 0x000fda0005701670 */
[----:B--2---:R-:W-:Y:S02]  /*7050*/  @!P0 IMAD R141, R129, R145, RZ ;  /* 0x00000091818d8224 */ /* 0x004fe400078e02ff */
[----:B------:R-:W-:Y:S02]  /*7060*/  @!P0 IMAD.MOV.U32 R136, RZ, RZ, R182 ;  /* 0x000000ffff888224 */ /* 0x000fe400078e00b6 */
[----:B-1----:R-:W-:-:S05]  /*7070*/  @!P0 IMAD.MOV.U32 R137, RZ, RZ, R183 ;  /* 0x000000ffff898224 */ /* 0x002fca00078e00b7 */
[----:B------:R1:W-:Y:S01]  /*7080*/  @!P0 STG.E.U8 desc[UR38][R136.64+0x1], R141 ;  /* 0x0000018d88008986 */ /* 0x0003e2000c101126 */
[----:B------:R-:W-:-:S13]  /*7090*/  ISETP.LT.OR P0, PT, R3, 0x1, !P1 ;  /* 0x000000010300780c */ /* 0x000fda0004f01670 */
[----:B------:R-:W-:Y:S01]  /*70a0*/  @!P0 IADD3 R128, P6, R152, R182, RZ ;  /* 0x000000b698808210 */ /* 0x000fe20007fde0ff */
[----:B---3--:R-:W-:-:S04]  /*70b0*/  @!P0 IMAD R143, R130, R145, RZ ;  /* 0x00000091828f8224 */ /* 0x008fc800078e02ff */
[----:B------:R-:W-:-:S05]  /*70c0*/  @!P0 IMAD.X R129, R183, 0x1, R149, P6 ;  /* 0x00000001b7818824 */ /* 0x000fca00030e0695 */
[----:B------:R2:W-:Y:S01]  /*70d0*/  @!P0 STG.E.U8 desc[UR38][R128.64], R143 ;  /* 0x0000008f80008986 */ /* 0x0005e2000c101126 */
[----:B------:R-:W-:-:S13]  /*70e0*/  ISETP.LT.OR P0, PT, R3, 0x2, !P1 ;  /* 0x000000020300780c */ /* 0x000fda0004f01670 */
[----:B------:R-:W-:Y:S01]  /*70f0*/  @!P0 IADD3 R138, P6, R152, R182, RZ ;  /* 0x000000b6988a8210 */ /* 0x000fe20007fde0ff */
[----:B0-----:R-:W-:-:S04]  /*7100*/  @!P0 IMAD R19, R131, R145, RZ ;  /* 0x0000009183138224 */ /* 0x001fc800078e02ff */
[----:B------:R-:W-:-:S05]  /*7110*/  @!P0 IMAD.X R139, R183, 0x1, R149, P6 ;  /* 0x00000001b78b8824 */ /* 0x000fca00030e0695 */
[----:B------:R-:W-:Y:S01]  /*7120*/  @!P0 STG.E.U8 desc[UR38][R138.64+0x1], R19 ;  /* 0x000001138a008986 */ /* 0x000fe2000c101126 */
[----:B------:R-:W-:-:S13]  /*7130*/  ISETP.LT.OR P0, PT, R3, 0x9, !P2 ;  /* 0x000000090300780c */ /* 0x000fda0005701670 */
[----:B-1----:R-:W-:Y:S02]  /*7140*/  @!P0 IMAD R137, R132, R145, RZ ;  /* 0x0000009184898224 */ /* 0x002fe400078e02ff */
[----:B--2---:R-:W-:Y:S02]  /*7150*/  @!P0 IMAD.MOV.U32 R128, RZ, RZ, R182 ;  /* 0x000000ffff808224 */ /* 0x004fe400078e00b6 */
[----:B------:R-:W-:-:S05]  /*7160*/  @!P0 IMAD.MOV.U32 R129, RZ, RZ, R183 ;  /* 0x000000ffff818224 */ /* 0x000fca00078e00b7 */
[----:B------:R0:W-:Y:S01]  /*7170*/  @!P0 STG.E.U8 desc[UR38][R128.64+0x8], R137 ;  /* 0x0000088980008986 */ /* 0x0001e2000c101126 */
[----:B------:R-:W-:-:S13]  /*7180*/  ISETP.LT.OR P0, PT, R3, 0xa, !P2 ;  /* 0x0000000a0300780c */ /* 0x000fda0005701670 */
[----:B------:R-:W-:Y:S02]  /*7190*/  @!P0 IMAD R141, R133, R145, RZ ;  /* 0x00000091858d8224 */ /* 0x000fe400078e02ff */
[----:B0-----:R-:W-:Y:S02]  /*71a0*/  @!P0 IMAD.MOV.U32 R128, RZ, RZ, R182 ;  /* 0x000000ffff808224 */ /* 0x001fe400078e00b6 */
[----:B------:R-:W-:-:S05]  /*71b0*/  @!P0 IMAD.MOV.U32 R129, RZ, RZ, R183 ;  /* 0x000000ffff818224 */ /* 0x000fca00078e00b7 */
[----:B------:R0:W-:Y:S01]  /*71c0*/  @!P0 STG.E.U8 desc[UR38][R128.64+0x9], R141 ;  /* 0x0000098d80008986 */ /* 0x0001e2000c101126 */
[----:B------:R-:W-:-:S13]  /*71d0*/  ISETP.LT.OR P0, PT, R3, 0x9, !P1 ;  /* 0x000000090300780c */ /* 0x000fda0004f01670 */
[----:B------:R-:W-:Y:S01]  /*71e0*/  @!P0 IADD3 R130, P6, R152, R182, RZ ;  /* 0x000000b698828210 */ /* 0x000fe20007fde0ff */
[----:B------:R-:W-:-:S04]  /*71f0*/  @!P0 IMAD R19, R134, R145, RZ ;  /* 0x0000009186138224 */ /* 0x000fc800078e02ff */
[----:B------:R-:W-:-:S05]  /*7200*/  @!P0 IMAD.X R131, R183, 0x1, R149, P6 ;  /* 0x00000001b7838824 */ /* 0x000fca00030e0695 */
[----:B------:R1:W-:Y:S01]  /*7210*/  @!P0 STG.E.U8 desc[UR38][R130.64+0x8], R19 ;  /* 0x0000081382008986 */ /* 0x0003e2000c101126 */
[----:B------:R-:W-:-:S13]  /*7220*/  ISETP.LT.OR P0, PT, R3, 0xa, !P1 ;  /* 0x0000000a0300780c */ /* 0x000fda0004f01670 */
[----:B------:R-:W-:Y:S01]  /*7230*/  @!P0 IADD3 R132, P6, R152, R182, RZ ;  /* 0x000000b698848210 */ /* 0x000fe20007fde0ff */
[----:B------:R-:W-:-:S04]  /*7240*/  @!P0 IMAD R135, R135, R145, RZ ;  /* 0x0000009187878224 */ /* 0x000fc800078e02ff */
[----:B------:R-:W-:-:S05]  /*7250*/  @!P0 IMAD.X R133, R183, 0x1, R149, P6 ;  /* 0x00000001b7858824 */ /* 0x000fca00030e0695 */
[----:B------:R-:W-:Y:S01]  /*7260*/  @!P0 STG.E.U8 desc[UR38][R132.64+0x9], R135 ;  /* 0x0000098784008986 */ /* 0x000fe2000c101126 */
[----:B------:R-:W-:-:S05]  /*7270*/  IADD3 R182, P0, R151, R182, RZ ;  /* 0x000000b697b67210 */ /* 0x000fca0007f1e0ff */
[----:B------:R-:W-:Y:S01]  /*7280*/  IMAD.X R183, R183, 0x1, R148, P0 ;  /* 0x00000001b7b77824 */ /* 0x000fe200000e0694 */
[----:B------:R-:W-:-:S04]  /*7290*/  ISETP.GE.AND P0, PT, R199, 0x101, PT ;  /* 0x00000101c700780c */ /* 0x000fc80003f06270 */
[----:B------:R-:W-:-:S13]  /*72a0*/  ISETP.LT.OR P6, PT, R3, 0x1, !P0 ;  /* 0x000000010300780c */ /* 0x000fda00047c1670 */
[----:B0-----:R-:W-:-:S05]  /*72b0*/  @!P6 IMAD R129, R120, R145, RZ ;  /* 0x000000917881e224 */ /* 0x001fca00078e02ff */
[----:B------:R0:W-:Y:S01]  /*72c0*/  @!P6 STG.E.U8 desc[UR38][R182.64], R129 ;  /* 0x00000081b600e986 */ /* 0x0001e2000c101126 */
[----:B------:R-:W-:-:S13]  /*72d0*/  ISETP.LT.OR P6, PT, R3, 0x2, !P0 ;  /* 0x000000020300780c */ /* 0x000fda00047c1670 */
[----:B-1----:R-:W-:Y:S02]  /*72e0*/  @!P6 IMAD R19, R121, R145, RZ ;  /* 0x000000917913e224 */ /* 0x002fe400078e02ff */
[----:B------:R-:W-:Y:S02]  /*72f0*/  @!P6 IMAD.MOV.U32 R128, RZ, RZ, R182 ;  /* 0x000000ffff80e224 */ /* 0x000fe400078e00b6 */
[----:B0-----:R-:W-:-:S05]  /*7300*/  @!P6 IMAD.MOV.U32 R129, RZ, RZ, R183 ;  /* 0x000000ffff81e224 */ /* 0x001fca00078e00b7 */
        /* <DEDUP_REMOVED lines=11> */
[----:B------:R-:W-:-:S13]  /*73c0*/  ISETP.LT.OR P6, PT, R3, 0x9, !P0 ;  /* 0x000000090300780c */ /* 0x000fda00047c1670 */
[----:B0-----:R-:W-:Y:S01]  /*73d0*/  @!P6 IMAD R19, R124, R145, RZ ;  /* 0x000000917c13e224 */ /* 0x001fe200078e02ff */
[----:B------:R-:W-:Y:S01]  /*73e0*/  P2R R124, PR, RZ, 0x1 ;  /* 0x00000001ff7c7803 */ /* 0x000fe20000000000 */
[----:B-1----:R-:W-:Y:S02]  /*73f0*/  @!P6 IMAD.MOV.U32 R120, RZ, RZ, R182 ;  /* 0x000000ffff78e224 */ /* 0x002fe400078e00b6 */
[----:B------:R-:W-:-:S05]  /*7400*/  @!P6 IMAD.MOV.U32 R121, RZ, RZ, R183 ;  /* 0x000000ffff79e224 */ /* 0x000fca00078e00b7 */
[----:B------:R0:W-:Y:S01]  /*7410*/  @!P6 STG.E.U8 desc[UR38][R120.64+0x8], R19 ;  /* 0x000008137800e986 */ /* 0x0001e2000c101126 */
[C---:B------:R-:W-:Y:S02]  /*7420*/  ISETP.LT.OR P6, PT, R3.reuse, 0xa, !P0 ;  /* 0x0000000a0300780c */ /* 0x040fe400047c1670 */
[----:B------:R-:W-:-:S11]  /*7430*/  ISETP.LT.OR P0, PT, R3, 0xa, !P5 ;  /* 0x0000000a0300780c */ /* 0x000fd60006f01670 */
[-C--:B------:R-:W-:Y:S02]  /*7440*/  @!P6 IMAD R125, R125, R145.reuse, RZ ;  /* 0x000000917d7de224 */ /* 0x080fe400078e02ff */
[----:B0-----:R-:W-:Y:S02]  /*7450*/  @!P6 IMAD.MOV.U32 R120, RZ, RZ, R182 ;  /* 0x000000ffff78e224 */ /* 0x001fe400078e00b6 */
[----:B------:R-:W-:Y:S02]  /*7460*/  @!P6 IMAD.MOV.U32 R121, RZ, RZ, R183 ;  /* 0x000000ffff79e224 */ /* 0x000fe400078e00b7 */
[----:B------:R-:W-:-:S03]  /*7470*/  @!P0 IMAD R127, R127, R145, RZ ;  /* 0x000000917f7f8224 */ /* 0x000fc600078e02ff */
[----:B------:R0:W-:Y:S01]  /*7480*/  @!P6 STG.E.U8 desc[UR38][R120.64+0x9], R125 ;  /* 0x0000097d7800e986 */ /* 0x0001e2000c101126 */
[C---:B------:R-:W-:Y:S02]  /*7490*/  ISETP.LT.OR P6, PT, R3.reuse, 0x9, !P5 ;  /* 0x000000090300780c */ /* 0x040fe40006fc1670 */
[----:B------:R-:W-:-:S11]  /*74a0*/  ISETP.LT.OR P5, PT, R3, 0x11, !P5 ;  /* 0x000000110300780c */ /* 0x000fd60006fa1670 */
[----:B------:R-:W-:Y:S01]  /*74b0*/  @!P6 IADD3 R122, P4, R182, R152, RZ ;  /* 0x00000098b67ae210 */ /* 0x000fe20007f9e0ff */
[----:B------:R-:W-:-:S04]  /*74c0*/  @!P6 IMAD R129, R126, R145, RZ ;  /* 0x000000917e81e224 */ /* 0x000fc800078e02ff */
[----:B------:R-:W-:Y:S01]  /*74d0*/  @!P6 IMAD.X R123, R183, 0x1, R149, P4 ;  /* 0x00000001b77be824 */ /* 0x000fe200020e0695 */
[----:B------:R-:W-:-:S04]  /*74e0*/  ISETP.NE.AND P4, PT, R140, RZ, PT ;  /* 0x000000ff8c00720c */ /* 0x000fc80003f85270 */
[----:B------:R-:W-:Y:S01]  /*74f0*/  @!P6 STG.E.U8 desc[UR38][R122.64+0x8], R129 ;  /* 0x000008817a00e986 */ /* 0x000fe2000c101126 */
[----:B------:R-:W-:-:S03]  /*7500*/  ISETP.LT.OR P6, PT, R3, 0x11, !P4 ;  /* 0x000000110300780c */ /* 0x000fc600067c1670 */
[----:B------:R-:W-:Y:S10]  /*7510*/  @!P0 STG.E.U8 desc[UR38][R180.64+0x9], R127 ;  /* 0x0000097fb4008986 */ /* 0x000ff4000c101126 */
[----:B------:R-:W-:-:S05]  /*7520*/  @!P6 IMAD R19, R112, R145, RZ ;  /* 0x000000917013e224 */ /* 0x000fca00078e02ff */
[----:B------:R1:W-:Y:S01]  /*7530*/  @!P6 STG.E.U8 desc[UR38][R12.64+0x10], R19 ;  /* 0x000010130c00e986 */ /* 0x0003e2000c101126 */
[----:B------:R-:W-:-:S13]  /*7540*/  ISETP.LT.OR P6, PT, R3, 0x12, !P4 ;  /* 0x000000120300780c */ /* 0x000fda00067c1670 */
[----:B------:R-:W-:-:S05]  /*7550*/  @!P6 IMAD R113, R113, R145, RZ ;  /* 0x000000917171e224 */ /* 0x000fca00078e02ff */
[----:B------:R2:W-:Y:S01]  /*7560*/  @!P6 STG.E.U8 desc[UR38][R12.64+0x11], R113 ;  /* 0x000011710c00e986 */ /* 0x0005e2000c101126 */
[----:B------:R-:W-:-:S13]  /*7570*/  ISETP.LT.OR P6, PT, R3, 0x11, !P3 ;  /* 0x000000110300780c */ /* 0x000fda0005fc1670 */
[----:B0-----:R-:W-:-:S05]  /*7580*/  @!P6 IMAD R121, R114, R145, RZ ;  /* 0x000000917279e224 */ /* 0x001fca00078e02ff */
[----:B------:R-:W-:Y:S01]  /*7590*/  @!P6 STG.E.U8 desc[UR38][R176.64+0x10], R121 ;  /* 0x00001079b000e986 */ /* 0x000fe2000c101126 */
[----:B------:R-:W-:-:S13]  /*75a0*/  ISETP.LT.OR P6, PT, R3, 0x12, !P3 ;  /* 0x000000120300780c */ /* 0x000fda0005fc1670 */
[----:B------:R-:W-:-:S05]  /*75b0*/  @!P6 IMAD R115, R115, R145, RZ ;  /* 0x000000917373e224 */ /* 0x000fca00078e02ff */
[----:B------:R-:W-:Y:S01]  /*75c0*/  @!P6 STG.E.U8 desc[UR38][R176.64+0x11], R115 ;  /* 0x00001173b000e986 */ /* 0x000fe2000c101126 */
[----:B------:R-:W-:-:S13]  /*75d0*/  ISETP.LT.OR P6, PT, R3, 0x19, !P4 ;  /* 0x000000190300780c */ /* 0x000fda00067c1670 */
[----:B-1----:R-:W-:-:S05]  /*75e0*/  @!P6 IMAD R19, R116, R145, RZ ;  /* 0x000000917413e224 */ /* 0x002fca00078e02ff */
[----:B------:R0:W-:Y:S01]  /*75f0*/  @!P6 STG.E.U8 desc[UR38][R12.64+0x18], R19 ;  /* 0x000018130c00e986 */ /* 0x0001e2000c101126 */
[----:B------:R-:W-:-:S13]  /*7600*/  ISETP.LT.OR P6, PT, R3, 0x1a, !P4 ;  /* 0x0000001a0300780c */ /* 0x000fda00067c1670 */
[----:B------:R-:W-:-:S05]  /*7610*/  @!P6 IMAD R117, R117, R145, RZ ;  /* 0x000000917575e224 */ /* 0x000fca00078e02ff */
[----:B------:R1:W-:Y:S01]  /*7620*/  @!P6 STG.E.U8 desc[UR38][R12.64+0x19], R117 ;  /* 0x000019750c00e986 */ /* 0x0003e2000c101126 */
[----:B------:R-:W-:-:S13]  /*7630*/  ISETP.LT.OR P6, PT, R3, 0x19, !P3 ;  /* 0x000000190300780c */ /* 0x000fda0005fc1670 */
[----:B--2---:R-:W-:-:S05]  /*7640*/  @!P6 IMAD R113, R118, R145, RZ ;  /* 0x000000917671e224 */ /* 0x004fca00078e02ff */
        /* <DEDUP_REMOVED lines=8> */
[----:B-1----:R-:W-:Y:S02]  /*76d0*/  @!P6 IMAD R117, R105, R145, RZ ;  /* 0x000000916975e224 */ /* 0x002fe400078e02ff */
[----:B------:R-:W-:Y:S02]  /*76e0*/  @!P6 IMAD.MOV.U32 R112, RZ, RZ, R178 ;  /* 0x000000ffff70e224 */ /* 0x000fe400078e00b2 */
[----:B--2---:R-:W-:-:S05]  /*76f0*/  @!P6 IMAD.MOV.U32 R113, RZ, RZ, R179 ;  /* 0x000000ffff71e224 */ /* 0x004fca00078e00b3 */
        /* <DEDUP_REMOVED lines=20> */
[----:B------:R-:W-:Y:S01]  /*7840*/  @!P6 STG.E.U8 desc[UR38][R104.64+0x19], R117 ;  /* 0x000019756800e986 */ /* 0x000fe2000c101126 */
[----:B------:R-:W-:-:S13]  /*7850*/  ISETP.LT.OR P6, PT, R3, 0x19, !P1 ;  /* 0x000000190300780c */ /* 0x000fda0004fc1670 */
[----:B------:R-:W-:Y:S01]  /*7860*/  @!P6 IADD3 R106, P0, R152, R178, RZ ;  /* 0x000000b2986ae210 */ /* 0x000fe20007f1e0ff */
[----:B------:R-:W-:-:S04]  /*7870*/  @!P6 IMAD R19, R110, R145, RZ ;  /* 0x000000916e13e224 */ /* 0x000fc800078e02ff */
[----:B------:R-:W-:-:S05]  /*7880*/  @!P6 IMAD.X R107, R179, 0x1, R149, P0 ;  /* 0x00000001b36be824 */ /* 0x000fca00000e0695 */
[----:B------:R0:W-:Y:S01]  /*7890*/  @!P6 STG.E.U8 desc[UR38][R106.64+0x18], R19 ;  /* 0x000018136a00e986 */ /* 0x0001e2000c101126 */
[----:B------:R-:W-:Y:S01]  /*78a0*/  ISETP.LT.OR P6, PT, R3, 0x1a, !P1 ;  /* 0x0000001a0300780c */ /* 0x000fe20004fc1670 */
[----:B0-----:R-:W-:-:S12]  /*78b0*/  @!P5 IMAD R107, R98, R145, RZ ;  /* 0x00000091626bd224 */ /* 0x001fd800078e02ff */
[----:B------:R-:W-:Y:S01]  /*78c0*/  @!P6 IADD3 R108, P0, R152, R178, RZ ;  /* 0x000000b2986ce210 */ /* 0x000fe20007f1e0ff */
[----:B------:R-:W-:-:S04]  /*78d0*/  @!P6 IMAD R111, R111, R145, RZ ;  /* 0x000000916f6fe224 */ /* 0x000fc800078e02ff */
[----:B------:R-:W-:Y:S01]  /*78e0*/  @!P6 IMAD.X R109, R179, 0x1, R149, P0 ;  /* 0x00000001b36de824 */ /* 0x000fe200000e0695 */
[----:B------:R-:W-:-:S04]  /*78f0*/  ISETP.NE.AND P0, PT, R124, RZ, PT ;  /* 0x000000ff7c00720c */ /* 0x000fc80003f05270 */
[----:B------:R0:W-:Y:S01]  /*7900*/  @!P6 STG.E.U8 desc[UR38][R108.64+0x19], R111 ;  /* 0x0000196f6c00e986 */ /* 0x0001e2000c101126 */
[----:B------:R-:W-:-:S05]  /*7910*/  IADD3 R104, P6, R151, R178, RZ ;  /* 0x000000b297687210 */ /* 0x000fca0007fde0ff */
[----:B------:R-:W-:Y:S01]  /*7920*/  IMAD.X R105, R179, 0x1, R148, P6 ;  /* 0x00000001b3697824 */ /* 0x000fe200030e0694 */
[----:B------:R-:W-:-:S13]  /*7930*/  ISETP.LT.OR P6, PT, R3, 0x11, !P0 ;  /* 0x000000110300780c */ /* 0x000fda00047c1670 */
[----:B------:R-:W-:-:S05]  /*7940*/  @!P6 IMAD R113, R96, R145, RZ ;  /* 0x000000916071e224 */ /* 0x000fca00078e02ff */
[----:B------:R-:W-:Y:S01]  /*7950*/  @!P6 STG.E.U8 desc[UR38][R104.64+0x10], R113 ;  /* 0x000010716800e986 */ /* 0x000fe2000c101126 */
[----:B------:R-:W-:-:S13]  /*7960*/  ISETP.LT.OR P6, PT, R3, 0x12, !P0 ;  /* 0x000000120300780c */ /* 0x000fda00047c1670 */
[----:B------:R-:W-:-:S05]  /*7970*/  @!P6 IMAD R19, R97, R145, RZ ;  /* 0x000000916113e224 */ /* 0x000fca00078e02ff */
[----:B------:R1:W-:Y:S01]  /*7980*/  @!P6 STG.E.U8 desc[UR38][R104.64+0x11], R19 ;  /* 0x000011136800e986 */ /* 0x0003e2000c101126 */
[----:B------:R-:W-:-:S05]  /*7990*/  @!P5 IADD3 R96, P6, R152, R104, RZ ;  /* 0x000000689860d210 */ /* 0x000fca0007fde0ff */
[----:B------:R-:W-:Y:S01]  /*79a0*/  @!P5 IMAD.X R97, R149, 0x1, R105, P6 ;  /* 0x000000019561d824 */ /* 0x000fe200030e0669 */
[----:B------:R-:W-:-:S04]  /*79b0*/  LOP3.LUT P6, RZ, R198, 0x4, RZ, 0xc0, !PT ;  /* 0x00000004c6ff7812 */ /* 0x000fc800078cc0ff */
[----:B------:R2:W-:Y:S01]  /*79c0*/  @!P5 STG.E.U8 desc[UR38][R96.64+0x10], R107 ;  /* 0x0000106b6000d986 */ /* 0x0005e2000c101126 */
[----:B------:R-:W-:-:S08]  /*79d0*/  LOP3.LUT P5, RZ, R198, 0x8, RZ, 0xc0, !PT ;  /* 0x00000008c6ff7812 */ /* 0x000fd000078ac0ff */
[----:B------:R-:W-:-:S05]  /*79e0*/  @!P6 IMAD R103, R103, R145, RZ ;  /* 0x000000916767e224 */ /* 0x000fca00078e02ff */
        /* <DEDUP_REMOVED lines=8> */
[----:B------:R-:W-:-:S13]  /*7a70*/  LOP3.LUT P5, RZ, R198, 0x10, RZ, 0xc0, !PT ;  /* 0x00000010c6ff7812 */ /* 0x000fda00078ac0ff */
[----:B-1----:R-:W-:-:S05]  /*7a80*/  @!P5 IMAD R19, R102, R145, RZ ;  /* 0x000000916613d224 */ /* 0x002fca00078e02ff */
[----:B------:R0:W-:Y:S01]  /*7a90*/  @!P5 STG.E.U8 desc[UR38][R172.64+0x18], R19 ;  /* 0x00001813ac00d986 */ /* 0x0001e2000c101126 */
[----:B------:R-:W-:-:S03]  /*7aa0*/  ISETP.LT.OR P5, PT, R3, 0x21, !P4 ;  /* 0x000000210300780c */ /* 0x000fc600067a1670 */
[----:B------:R-:W-:Y:S10]  /*7ab0*/  @!P6 STG.E.U8 desc[UR38][R170.64+0x19], R103 ;  /* 0x00001967aa00e986 */ /* 0x000ff4000c101126 */
[----:B--2---:R-:W-:-:S05]  /*7ac0*/  @!P5 IMAD R97, R88, R145, RZ ;  /* 0x000000915861d224 */ /* 0x004fca00078e02ff */
[----:B------:R-:W-:Y:S01]  /*7ad0*/  @!P5 STG.E.U8 desc[UR38][R12.64+0x20], R97 ;  /* 0x000020610c00d986 */ /* 0x000fe2000c101126 */
[----:B------:R-:W-:-:S13]  /*7ae0*/  ISETP.LT.OR P5, PT, R3, 0x22, !P4 ;  /* 0x000000220300780c */ /* 0x000fda00067a1670 */
[----:B------:R-:W-:-:S05]  /*7af0*/  @!P5 IMAD R89, R89, R145, RZ ;  /* 0x000000915959d224 */ /* 0x000fca00078e02ff */
[----:B------:R1:W-:Y:S01]  /*7b00*/  @!P5 STG.E.U8 desc[UR38][R12.64+0x21], R89 ;  /* 0x000021590c00d986 */ /* 0x0003e2000c101126 */
[----:B------:R-:W-:-:S13]  /*7b10*/  ISETP.LT.OR P5, PT, R3, 0x21, !P3 ;  /* 0x000000210300780c */ /* 0x000fda0005fa1670 */
[----:B---3--:R-:W-:-:S05]  /*7b20*/  @!P5 IMAD R99, R90, R145, RZ ;  /* 0x000000915a63d224 */ /* 0x008fca00078e02ff */
        /* <DEDUP_REMOVED lines=8> */
[----:B------:R-:W-:Y:S02]  /*7bb0*/  ISETP.LT.OR P5, PT, R3, 0x2a, !P4 ;  /* 0x0000002a0300780c */ /* 0x000fe400067a1670 */
[----:B------:R-:W-:-:S11]  /*7bc0*/  LOP3.LUT P4, RZ, R198, 0x200, RZ, 0xc0, !PT ;  /* 0x00000200c6ff7812 */ /* 0x000fd6000788c0ff */
        /* <DEDUP_REMOVED lines=9> */
[----:B0-----:R-:W-:Y:S02]  /*7c60*/  @!P5 IMAD R19, R80, R145, RZ ;  /* 0x000000915013d224 */ /* 0x001fe400078e02ff */
[----:B------:R-:W-:Y:S02]  /*7c70*/  @!P5 IMAD.MOV.U32 R88, RZ, RZ, R178 ;  /* 0x000000ffff58d224 */ /* 0x000fe400078e00b2 */
[----:B-1----:R-:W-:-:S05]  /*7c80*/  @!P5 IMAD.MOV.U32 R89, RZ, RZ, R179 ;  /* 0x000000ffff59d224 */ /* 0x002fca00078e00b3 */
[----:B------:R0:W-:Y:S01]  /*7c90*/  @!P5 STG.E.U8 desc[UR38][R88.64+0x20], R19 ;  /* 0x000020135800d986 */ /* 0x0001e2000c101126 */
[----:B------:R-:W-:-:S13]  /*7ca0*/  ISETP.LT.OR P5, PT, R3, 0x22, !P2 ;  /* 0x000000220300780c */ /* 0x000fda00057a1670 */
[----:B------:R-:W-:Y:S02]  /*7cb0*/  @!P5 IMAD R93, R81, R145, RZ ;  /* 0x00000091515dd224 */ /* 0x000fe400078e02ff */
[----:B------:R-:W-:Y:S02]  /*7cc0*/  @!P5 IMAD.MOV.U32 R80, RZ, RZ, R178 ;  /* 0x000000ffff50d224 */ /* 0x000fe400078e00b2 */
[----:B------:R-:W-:-:S05]  /*7cd0*/  @!P5 IMAD.MOV.U32 R81, RZ, RZ, R179 ;  /* 0x000000ffff51d224 */ /* 0x000fca00078e00b3 */
[----:B------:R1:W-:Y:S01]  /*7ce0*/  @!P5 STG.E.U8 desc[UR38][R80.64+0x21], R93 ;  /* 0x0000215d5000d986 */ /* 0x0003e2000c101126 */
[----:B------:R-:W-:-:S13]  /*7cf0*/  ISETP.LT.OR P5, PT, R3, 0x21, !P1 ;  /* 0x000000210300780c */ /* 0x000fda0004fa1670 */
[----:B------:R-:W-:Y:S01]  /*7d00*/  @!P5 IADD3 R90, P6, R152, R178, RZ ;  /* 0x000000b2985ad210 */ /* 0x000fe20007fde0ff */
[----:B--2---:R-:W-:-:S04]  /*7d10*/  @!P5 IMAD R95, R82, R145, RZ ;  /* 0x00000091525fd224 */ /* 0x004fc800078e02ff */
[----:B------:R-:W-:-:S05]  /*7d20*/  @!P5 IMAD.X R91, R179, 0x1, R149, P6 ;  /* 0x00000001b35bd824 */ /* 0x000fca00030e0695 */
[----:B------:R2:W-:Y:S01]  /*7d30*/  @!P5 STG.E.U8 desc[UR38][R90.64+0x20], R95 ;  /* 0x0000205f5a00d986 */ /* 0x0005e2000c101126 */
[----:B------:R-:W-:-:S13]  /*7d40*/  ISETP.LT.OR P5, PT, R3, 0x22, !P1 ;  /* 0x000000220300780c */ /* 0x000fda0004fa1670 */
[----:B0-----:R-:W-:Y:S01]  /*7d50*/  @!P5 IADD3 R88, P6, R152, R178, RZ ;  /* 0x000000b29858d210 */ /* 0x001fe20007fde0ff */
[----:B------:R-:W-:-:S04]  /*7d60*/  @!P5 IMAD R19, R83, R145, RZ ;  /* 0x000000915313d224 */ /* 0x000fc800078e02ff */
[----:B------:R-:W-:-:S05]  /*7d70*/  @!P5 IMAD.X R89, R179, 0x1, R149, P6 ;  /* 0x00000001b359d824 */ /* 0x000fca00030e0695 */
[----:B------:R-:W-:Y:S01]  /*7d80*/  @!P5 STG.E.U8 desc[UR38][R88.64+0x21], R19 ;  /* 0x000021135800d986 */ /* 0x000fe2000c101126 */
[----:B------:R-:W-:-:S13]  /*7d90*/  ISETP.LT.OR P5, PT, R3, 0x29, !P2 ;  /* 0x000000290300780c */ /* 0x000fda00057a1670 */
[----:B-1----:R-:W-:Y:S02]  /*7da0*/  @!P5 IMAD R93, R84, R145, RZ ;  /* 0x00000091545dd224 */ /* 0x002fe400078e02ff */
[----:B------:R-:W-:Y:S02]  /*7db0*/  @!P5 IMAD.MOV.U32 R80, RZ, RZ, R178 ;  /* 0x000000ffff50d224 */ /* 0x000fe400078e00b2 */
[----:B------:R-:W-:-:S05]  /*7dc0*/  @!P5 IMAD.MOV.U32 R81, RZ, RZ, R179 ;  /* 0x000000ffff51d224 */ /* 0x000fca00078e00b3 */
[----:B------:R0:W-:Y:S01]  /*7dd0*/  @!P5 STG.E.U8 desc[UR38][R80.64+0x28], R93 ;  /* 0x0000285d5000d986 */ /* 0x0001e2000c101126 */
[----:B------:R-:W-:-:S13]  /*7de0*/  ISETP.LT.OR P5, PT, R3, 0x2a, !P2 ;  /* 0x0000002a0300780c */ /* 0x000fda00057a1670 */
[----:B--2---:R-:W-:Y:S02]  /*7df0*/  @!P5 IMAD R91, R85, R145, RZ ;  /* 0x00000091555bd224 */ /* 0x004fe400078e02ff */
        /* <DEDUP_REMOVED lines=13> */
[----:B------:R-:W-:-:S04]  /*7ed0*/  LOP3.LUT P6, RZ, R198, 0x40, RZ, 0xc0, !PT ;  /* 0x00000040c6ff7812 */ /* 0x000fc800078cc0ff */
[----:B------:R-:W-:Y:S01]  /*7ee0*/  @!P5 STG.E.U8 desc[UR38][R84.64+0x29], R87 ;  /* 0x000029575400d986 */ /* 0x000fe2000c101126 */
[----:B------:R-:W-:-:S08]  /*7ef0*/  ISETP.LT.OR P5, PT, R3, 0x21, !P0 ;  /* 0x000000210300780c */ /* 0x000fd000047a1670 */
[----:B------:R-:W-:-:S05]  /*7f00*/  @!P6 IMAD R79, R79, R145, RZ ;  /* 0x000000914f4fe224 */ /* 0x000fca00078e02ff */
[----:B------:R-:W-:-:S05]  /*7f10*/  @!P5 IMAD R81, R72, R145, RZ ;  /* 0x000000914851d224 */ /* 0x000fca00078e02ff */
[----:B------:R-:W-:Y:S01]  /*7f20*/  @!P5 STG.E.U8 desc[UR38][R104.64+0x20], R81 ;  /* 0x000020516800d986 */ /* 0x000fe2000c101126 */
[----:B------:R-:W-:-:S13]  /*7f30*/  ISETP.LT.OR P5, PT, R3, 0x22, !P0 ;  /* 0x000000220300780c */ /* 0x000fda00047a1670 */
[----:B------:R-:W-:-:S05]  /*7f40*/  @!P5 IMAD R73, R73, R145, RZ ;  /* 0x000000914949d224 */ /* 0x000fca00078e02ff */
[----:B------:R0:W-:Y:S01]  /*7f50*/  @!P5 STG.E.U8 desc[UR38][R104.64+0x21], R73 ;  /* 0x000021496800d986 */ /* 0x0001e2000c101126 */
[----:B------:R-:W-:-:S03]  /*7f60*/  LOP3.LUT P5, RZ, R198, 0x100, RZ, 0xc0, !PT ;  /* 0x00000100c6ff7812 */ /* 0x000fc600078ac0ff */
[----:B------:R1:W-:Y:S01]  /*7f70*/  @!P4 STG.E.U8 desc[UR38][R168.64+0x20], R19 ;  /* 0x00002013a800c986 */ /* 0x0003e2000c101126 */
[----:B------:R-:W-:-:S09]  /*7f80*/  ISETP.NE.AND P4, PT, R92, RZ, PT ;  /* 0x000000ff5c00720c */ /* 0x000fd20003f85270 */
        /* <DEDUP_REMOVED lines=8> */
[----:B------:R-:W-:-:S13]  /*8010*/  LOP3.LUT P5, RZ, R198, 0x80, RZ, 0xc0, !PT ;  /* 0x00000080c6ff7812 */ /* 0x000fda00078ac0ff */
[----:B0-----:R-:W-:-:S05]  /*8020*/  @!P5 IMAD R73, R78, R145, RZ ;  /* 0x000000914e49d224 */ /* 0x001fca00078e02ff */
[----:B------:R-:W-:Y:S01]  /*8030*/  @!P5 STG.E.U8 desc[UR38][R164.64+0x28], R73 ;  /* 0x00002849a400d986 */ /* 0x000fe2000c101126 */
[----:B------:R-:W-:-:S03]  /*8040*/  ISETP.LT.OR P5, PT, R3, 0x31, !P4 ;  /* 0x000000310300780c */ /* 0x000fc600067a1670 */
[----:B------:R-:W-:Y:S10]  /*8050*/  @!P6 STG.E.U8 desc[UR38][R162.64+0x29], R79 ;  /* 0x0000294fa200e986 */ /* 0x000ff4000c101126 */
[----:B-1----:R-:W-:-:S05]  /*8060*/  @!P5 IMAD R19, R64, R145, RZ ;  /* 0x000000914013d224 */ /* 0x002fca00078e02ff */
[----:B------:R0:W-:Y:S01]  /*8070*/  @!P5 STG.E.U8 desc[UR38][R12.64+0x30], R19 ;  /* 0x000030130c00d986 */ /* 0x0001e2000c101126 */
[----:B------:R-:W-:-:S13]  /*8080*/  ISETP.LT.OR P5, PT, R3, 0x32, !P4 ;  /* 0x000000320300780c */ /* 0x000fda00067a1670 */
[----:B------:R-:W-:-:S05]  /*8090*/  @!P5 IMAD R65, R65, R145, RZ ;  /* 0x000000914141d224 */ /* 0x000fca00078e02ff */
[----:B------:R1:W-:Y:S01]  /*80a0*/  @!P5 STG.E.U8 desc[UR38][R12.64+0x31], R65 ;  /* 0x000031410c00d986 */ /* 0x0003e2000c101126 */
[----:B------:R-:W-:-:S13]  /*80b0*/  ISETP.LT.OR P5, PT, R3, 0x31, !P3 ;  /* 0x000000310300780c */ /* 0x000fda0005fa1670 */
[----:B--2---:R-:W-:-:S05]  /*80c0*/  @!P5 IMAD R75, R66, R145, RZ ;  /* 0x00000091424bd224 */ /* 0x004fca00078e02ff */
        /* <DEDUP_REMOVED lines=82> */
[----:B------:R0:W-:Y:S01]  /*85f0*/  @!P6 STG.E.U8 desc[UR38][R14.64+0x39], R55 ;  /* 0x000039370e00e986 */ /* 0x0001e2000c101126 */
[----:B------:R-:W-:-:S09]  /*8600*/  LOP3.LUT P6, RZ, R198, 0x20, RZ, 0xc0, !PT ;  /* 0x00000020c6ff7812 */ /* 0x000fd200078cc0ff */
[----:B-1----:R-:W-:-:S04]  /*8610*/  @!P5 IMAD R19, R40, R145, RZ ;  /* 0x000000912813d224 */ /* 0x002fc800078e02ff */
[----:B------:R-:W-:Y:S01]  /*8620*/  @!P6 IMAD R31, R31, R145, RZ ;  /* 0x000000911f1fe224 */ /* 0x000fe200078e02ff */
[----:B------:R1:W-:Y:S01]  /*8630*/  @!P5 STG.E.U8 desc[UR38][R12.64+0x40], R19 ;  /* 0x000040130c00d986 */ /* 0x0003e2000c101126 */
[----:B------:R-:W-:-:S13]  /*8640*/  ISETP.LT.OR P5, PT, R3, 0x42, !P4 ;  /* 0x000000420300780c */ /* 0x000fda00067a1670 */
[----:B------:R-:W-:-:S05]  /*8650*/  @!P5 IMAD R41, R41, R145, RZ ;  /* 0x000000912929d224 */ /* 0x000fca00078e02ff */
[----:B------:R-:W-:Y:S01]  /*8660*/  @!P5 STG.E.U8 desc[UR38][R12.64+0x41], R41 ;  /* 0x000041290c00d986 */ /* 0x000fe2000c101126 */
[----:B------:R-:W-:-:S13]  /*8670*/  ISETP.LT.OR P5, PT, R3, 0x41, !P3 ;  /* 0x000000410300780c */ /* 0x000fda0005fa1670 */
[----:B--2---:R-:W-:-:S05]  /*8680*/  @!P5 IMAD R51, R42, R145, RZ ;  /* 0x000000912a33d224 */ /* 0x004fca00078e02ff */
[----:B------:R-:W-:Y:S01]  /*8690*/  @!P5 STG.E.U8 desc[UR38][R176.64+0x40], R51 ;  /* 0x00004033b000d986 */ /* 0x000fe2000c101126 */
[----:B------:R-:W-:-:S13]  /*86a0*/  ISETP.LT.OR P5, PT, R3, 0x42, !P3 ;  /* 0x000000420300780c */ /* 0x000fda0005fa1670 */
[----:B------:R-:W-:-:S05]  /*86b0*/  @!P5 IMAD R43, R43, R145, RZ ;  /* 0x000000912b2bd224 */ /* 0x000fca00078e02ff */
[----:B------:R-:W-:Y:S01]  /*86c0*/  @!P5 STG.E.U8 desc[UR38][R176.64+0x41], R43 ;  /* 0x0000412bb000d986 */ /* 0x000fe2000c101126 */
[C---:B------:R-:W-:Y:S02]  /*86d0*/  ISETP.LT.OR P5, PT, R3.reuse, 0x49, !P4 ;  /* 0x000000490300780c */ /* 0x040fe400067a1670 */
[----:B------:R-:W-:-:S11]  /*86e0*/  ISETP.LT.OR P4, PT, R3, 0x4a, !P4 ;  /* 0x0000004a0300780c */ /* 0x000fd60006781670 */
[-C--:B0-----:R-:W-:Y:S02]  /*86f0*/  @!P5 IMAD R15, R44, R145.reuse, RZ ;  /* 0x000000912c0fd224 */ /* 0x081fe400078e02ff */
[----:B------:R-:W-:-:S03]  /*8700*/  @!P4 IMAD R45, R45, R145, RZ ;  /* 0x000000912d2dc224 */ /* 0x000fc600078e02ff */
[----:B------:R-:W-:Y:S01]  /*8710*/  @!P5 STG.E.U8 desc[UR38][R12.64+0x48], R15 ;  /* 0x0000480f0c00d986 */ /* 0x000fe2000c101126 */
[----:B------:R-:W-:-:S03]  /*8720*/  LOP3.LUT P5, RZ, R198, 0x400, RZ, 0xc0, !PT ;  /* 0x00000400c6ff7812 */ /* 0x000fc600078ac0ff */
[----:B------:R0:W-:Y:S01]  /*8730*/  @!P4 STG.E.U8 desc[UR38][R12.64+0x49], R45 ;  /* 0x0000492d0c00c986 */ /* 0x0001e2000c101126 */
[C---:B------:R-:W-:Y:S02]  /*8740*/  ISETP.LT.OR P4, PT, R3.reuse, 0x49, !P3 ;  /* 0x000000490300780c */ /* 0x040fe40005f81670 */
[----:B------:R-:W-:-:S11]  /*8750*/  ISETP.LT.OR P3, PT, R3, 0x4a, !P3 ;  /* 0x0000004a0300780c */ /* 0x000fd60005f61670 */
[-C--:B-1----:R-:W-:Y:S02]  /*8760*/  @!P4 IMAD R19, R46, R145.reuse, RZ ;  /* 0x000000912e13c224 */ /* 0x082fe400078e02ff */
[----:B------:R-:W-:-:S03]  /*8770*/  @!P3 IMAD R47, R47, R145, RZ ;  /* 0x000000912f2fb224 */ /* 0x000fc600078e02ff */
[----:B------:R-:W-:Y:S04]  /*8780*/  @!P4 STG.E.U8 desc[UR38][R176.64+0x48], R19 ;  /* 0x00004813b000c986 */ /* 0x000fe8000c101126 */
[----:B------:R-:W-:Y:S01]  /*8790*/  @!P3 STG.E.U8 desc[UR38][R176.64+0x49], R47 ;  /* 0x0000492fb000b986 */ /* 0x000fe2000c101126 */
[----:B------:R-:W-:-:S13]  /*87a0*/  ISETP.LT.OR P3, PT, R3, 0x41, !P2 ;  /* 0x000000410300780c */ /* 0x000fda0005761670 */
[----:B------:R-:W-:Y:S02]  /*87b0*/  @!P3 IMAD R21, R32, R145, RZ ;  /* 0x000000912015b224 */ /* 0x000fe400078e02ff */
[----:B0-----:R-:W-:Y:S02]  /*87c0*/  @!P3 IMAD.MOV.U32 R12, RZ, RZ, R178 ;  /* 0x000000ffff0cb224 */ /* 0x001fe400078e00b2 */
        /* <DEDUP_REMOVED lines=11> */
[----:B------:R-:W-:Y:S01]  /*8880*/  @!P3 STG.E.U8 desc[UR38][R14.64+0x40], R19 ;  /* 0x000040130e00b986 */ /* 0x000fe2000c101126 */
[----:B------:R-:W-:-:S13]  /*8890*/  ISETP.LT.OR P3, PT, R3, 0x42, !P1 ;  /* 0x000000420300780c */ /* 0x000fda0004f61670 */
[----:B------:R-:W-:Y:S01]  /*88a0*/  @!P3 IADD3 R20, P4, R152, R178, RZ ;  /* 0x000000b29814b210 */ /* 0x000fe20007f9e0ff */
[----:B------:R-:W-:-:S04]  /*88b0*/  @!P3 IMAD R35, R35, R145, RZ ;  /* 0x000000912323b224 */ /* 0x000fc800078e02ff */
[----:B------:R-:W-:Y:S01]  /*88c0*/  @!P3 IMAD.X R21, R179, 0x1, R149, P4 ;  /* 0x00000001b315b824 */ /* 0x000fe200020e0695 */
[----:B------:R-:W-:-:S04]  /*88d0*/  LOP3.LUT P4, RZ, R198, 0x8000, RZ, 0xc0, !PT ;  /* 0x00008000c6ff7812 */ /* 0x000fc8000788c0ff */
[----:B------:R-:W-:Y:S01]  /*88e0*/  @!P3 STG.E.U8 desc[UR38][R20.64+0x41], R35 ;  /* 0x000041231400b986 */ /* 0x000fe2000c101126 */
[C---:B------:R-:W-:Y:S02]  /*88f0*/  ISETP.LT.OR P3, PT, R3.reuse, 0x49, !P2 ;  /* 0x000000490300780c */ /* 0x040fe40005761670 */
[----:B------:R-:W-:-:S06]  /*8900*/  ISETP.LT.OR P2, PT, R3, 0x4a, !P2 ;  /* 0x0000004a0300780c */ /* 0x000fcc0005741670 */
[----:B------:R-:W-:-:S05]  /*8910*/  @!P4 IMAD R27, R27, R145, RZ ;  /* 0x000000911b1bc224 */ /* 0x000fca00078e02ff */
[-C--:B0-----:R-:W-:Y:S02]  /*8920*/  @!P3 IMAD R33, R36, R145.reuse, RZ ;  /* 0x000000912421b224 */ /* 0x081fe400078e02ff */
[----:B------:R-:W-:Y:S02]  /*8930*/  @!P3 IMAD.MOV.U32 R12, RZ, RZ, R178 ;  /* 0x000000ffff0cb224 */ /* 0x000fe400078e00b2 */
[----:B------:R-:W-:Y:S02]  /*8940*/  @!P3 IMAD.MOV.U32 R13, RZ, RZ, R179 ;  /* 0x000000ffff0db224 */ /* 0x000fe400078e00b3 */
[----:B------:R-:W-:-:S03]  /*8950*/  @!P2 IMAD R37, R37, R145, RZ ;  /* 0x000000912525a224 */ /* 0x000fc600078e02ff */
[----:B------:R0:W-:Y:S02]  /*8960*/  @!P3 STG.E.U8 desc[UR38][R12.64+0x48], R33 ;  /* 0x000048210c00b986 */ /* 0x0001e4000c101126 */
[----:B0-----:R-:W-:Y:S02]  /*8970*/  @!P2 IMAD.MOV.U32 R12, RZ, RZ, R178 ;  /* 0x000000ffff0ca224 */ /* 0x001fe400078e00b2 */
[----:B------:R-:W-:-:S05]  /*8980*/  @!P2 IMAD.MOV.U32 R13, RZ, RZ, R179 ;  /* 0x000000ffff0da224 */ /* 0x000fca00078e00b3 */
[----:B------:R-:W-:Y:S01]  /*8990*/  @!P2 STG.E.U8 desc[UR38][R12.64+0x49], R37 ;  /* 0x000049250c00a986 */ /* 0x000fe2000c101126 */
[C---:B------:R-:W-:Y:S02]  /*89a0*/  ISETP.LT.OR P2, PT, R3.reuse, 0x49, !P1 ;  /* 0x000000490300780c */ /* 0x040fe40004f41670 */
[----:B------:R-:W-:-:S11]  /*89b0*/  ISETP.LT.OR P1, PT, R3, 0x4a, !P1 ;  /* 0x0000004a0300780c */ /* 0x000fd60004f21670 */
[----:B------:R-:W-:Y:S01]  /*89c0*/  @!P2 IADD3 R14, P3, R152, R178, RZ ;  /* 0x000000b2980ea210 */ /* 0x000fe20007f7e0ff */
[-C--:B------:R-:W-:Y:S02]  /*89d0*/  @!P2 IMAD R19, R38, R145.reuse, RZ ;  /* 0x000000912613a224 */ /* 0x080fe400078e02ff */
[----:B------:R-:W-:Y:S02]  /*89e0*/  @!P1 IMAD R39, R39, R145, RZ ;  /* 0x0000009127279224 */ /* 0x000fe400078e02ff */
[----:B------:R-:W-:Y:S01]  /*89f0*/  @!P2 IMAD.X R15, R179, 0x1, R149, P3 ;  /* 0x00000001b30fa824 */ /* 0x000fe200018e0695 */
[----:B------:R-:W-:-:S04]  /*8a00*/  LOP3.LUT P3, RZ, R198, 0x10000, RZ, 0xc0, !PT ;  /* 0x00010000c6ff7812 */ /* 0x000fc8000786c0ff */
[----:B------:R0:W-:Y:S01]  /*8a10*/  @!P2 STG.E.U8 desc[UR38][R14.64+0x48], R19 ;  /* 0x000048130e00a986 */ /* 0x0001e2000c101126 */
[----:B------:R-:W-:-:S05]  /*8a20*/  @!P1 IADD3 R178, P2, R152, R178, RZ ;  /* 0x000000b298b29210 */ /* 0x000fca0007f5e0ff */
[----:B------:R-:W-:-:S05]  /*8a30*/  @!P1 IMAD.X R179, R179, 0x1, R149, P2 ;  /* 0x00000001b3b39824 */ /* 0x000fca00010e0695 */
[----:B------:R1:W-:Y:S01]  /*8a40*/  @!P1 STG.E.U8 desc[UR38][R178.64+0x49], R39 ;  /* 0x00004927b2009986 */ /* 0x0003e2000c101126 */
[----:B------:R-:W-:Y:S01]  /*8a50*/  ISETP.LT.OR P1, PT, R3, 0x41, !P0 ;  /* 0x000000410300780c */ /* 0x000fe20004721670 */
[----:B0-----:R-:W-:-:S12]  /*8a60*/  @!P5 IMAD R19, R30, R145, RZ ;  /* 0x000000911e13d224 */ /* 0x001fd800078e02ff */
[----:B------:R-:W-:-:S05]  /*8a70*/  @!P1 IMAD R13, R24, R145, RZ ;  /* 0x00000091180d9224 */ /* 0x000fca00078e02ff */
[----:B------:R1:W-:Y:S01]  /*8a80*/  @!P1 STG.E.U8 desc[UR38][R104.64+0x40], R13 ;  /* 0x0000400d68009986 */ /* 0x0003e2000c101126 */
[----:B------:R-:W-:-:S13]  /*8a90*/  ISETP.LT.OR P1, PT, R3, 0x42, !P0 ;  /* 0x000000420300780c */ /* 0x000fda0004721670 */
[----:B------:R-:W-:-:S05]  /*8aa0*/  @!P1 IMAD R25, R25, R145, RZ ;  /* 0x0000009119199224 */ /* 0x000fca00078e02ff */
[----:B------:R1:W-:Y:S01]  /*8ab0*/  @!P1 STG.E.U8 desc[UR38][R104.64+0x41], R25 ;  /* 0x0000411968009986 */ /* 0x0003e2000c101126 */
[C---:B------:R-:W-:Y:S02]  /*8ac0*/  ISETP.LT.OR P1, PT, R3.reuse, 0x49, !P0 ;  /* 0x000000490300780c */ /* 0x040fe40004721670 */
[----:B------:R-:W-:Y:S01]  /*8ad0*/  ISETP.LT.OR P0, PT, R3, 0x4a, !P0 ;  /* 0x0000004a0300780c */ /* 0x000fe20004701670 */
[----:B------:R-:W-:-:S05]  /*8ae0*/  @!P3 IMAD R3, R26, R145, RZ ;  /* 0x000000911a03b224 */ /* 0x000fca00078e02ff */
[----:B------:R1:W-:Y:S04]  /*8af0*/  @!P3 STG.E.U8 desc[UR38][R4.64+0x40], R3 ;  /* 0x000040030400b986 */ /* 0x0003e8000c101126 */
[----:B------:R1:W-:Y:S01]  /*8b00*/  @!P4 STG.E.U8 desc[UR38][R10.64+0x41], R27 ;  /* 0x0000411b0a00c986 */ /* 0x0003e2000c101126 */
[-C--:B------:R-:W-:Y:S02]  /*8b10*/  @!P1 IMAD R15, R28, R145.reuse, RZ ;  /* 0x000000911c0f9224 */ /* 0x080fe400078e02ff */
[----:B------:R-:W-:-:S03]  /*8b20*/  @!P0 IMAD R29, R29, R145, RZ ;  /* 0x000000911d1d8224 */ /* 0x000fc600078e02ff */
[----:B------:R1:W-:Y:S04]  /*8b30*/  @!P1 STG.E.U8 desc[UR38][R104.64+0x48], R15 ;  /* 0x0000480f68009986 */ /* 0x0003e8000c101126 */
[----:B------:R1:W-:Y:S04]  /*8b40*/  @!P0 STG.E.U8 desc[UR38][R104.64+0x49], R29 ;  /* 0x0000491d68008986 */ /* 0x0003e8000c101126 */
[----:B------:R1:W-:Y:S04]  /*8b50*/  @!P5 STG.E.U8 desc[UR38][R8.64+0x48], R19 ;  /* 0x000048130800d986 */ /* 0x0003e8000c101126 */
[----:B------:R1:W-:Y:S02]  /*8b60*/  @!P6 STG.E.U8 desc[UR38][R6.64+0x49], R31 ;  /* 0x0000491f0600e986 */ /* 0x0003e4000c101126 */
.L_x_53:
[----:B------:R-:W-:Y:S05]  /*8b70*/  BSYNC B0 ;  /* 0x0000000000007941 */ /* 0x000fea0003800000 */
.L_x_29:
[----:B------:R-:W-:Y:S01]  /*8b80*/  IADD3 R16, P0, R16, UR36, RZ ;  /* 0x0000002410107c10 */ /* 0x000fe2000ff1e0ff */
[----:B------:R-:W-:Y:S01]  /*8b90*/  ULDC.64 UR4, c[0x0][0x650] ;  /* 0x0001940000047ab9 */ /* 0x000fe20000000a00 */
[----:B-1----:R-:W-:Y:S01]  /*8ba0*/  PRMT R3, RZ, 0x7610, R3 ;  /* 0x00007610ff037816 */ /* 0x002fe20000000003 */
[----:B------:R-:W-:Y:S01]  /*8bb0*/  IMAD.MOV.U32 R158, RZ, RZ, -0x1 ;  /* 0xffffffffff9e7424 */ /* 0x000fe200078e00ff */
[----:B------:R-:W-:Y:S01]  /*8bc0*/  IADD3.X R17, R17, UR42, RZ, P0, !PT ;  /* 0x0000002a11117c10 */ /* 0x000fe200087fe4ff */
[----:B------:R-:W-:Y:S01]  /*8bd0*/  IMAD.MOV.U32 R19, RZ, RZ, -0x1 ;  /* 0xffffffffff137424 */ /* 0x000fe200078e00ff */
[----:B------:R-:W-:-:S04]  /*8be0*/  ISETP.GE.U32.AND P0, PT, R16, UR4, PT ;  /* 0x0000000410007c0c */ /* 0x000fc8000bf06070 */
[----:B------:R-:W-:-:S13]  /*8bf0*/  ISETP.GE.U32.AND.EX P0, PT, R17, UR5, PT, P0 ;  /* 0x0000000511007c0c */ /* 0x000fda000bf06100 */
[----:B------:R-:W-:Y:S05]  /*8c00*/  @P0 BRA `(.L_x_54) ;  /* 0x0000000400580947 */ /* 0x000fea0003800000 */
[----:B------:R-:W1:Y:S01]  /*8c10*/  LDC.64 R10, c[0x0][0x628] ;  /* 0x00018a00ff0a7b82 */ /* 0x000e620000000a00 */
[----:B------:R-:W2:Y:S01]  /*8c20*/  S2R R12, SR_CTAID.X ;  /* 0x00000000000c7919 */ /* 0x000ea20000002500 */
[----:B------:R-:W-:Y:S02]  /*8c30*/  IMAD.MOV.U32 R8, RZ, RZ, R16 ;  /* 0x000000ffff087224 */ /* 0x000fe400078e0010 */
[----:B------:R-:W-:Y:S01]  /*8c40*/  IMAD.MOV.U32 R9, RZ, RZ, R17 ;  /* 0x000000ffff097224 */ /* 0x000fe200078e0011 */
[----:B------:R-:W3:Y:S03]  /*8c50*/  S2R R20, SR_CTAID.Y ;  /* 0x0000000000147919 */ /* 0x000ee60000002600 */
[----:B------:R-:W4:Y:S08]  /*8c60*/  LDC R0, c[0x0][0x630] ;  /* 0x00018c00ff007b82 */ /* 0x000f300000000800 */
[----:B------:R-:W0:Y:S01]  /*8c70*/  LDC.64 R14, c[0x0][0x620] ;  /* 0x00018800ff0e7b82 */ /* 0x000e220000000a00 */
[----:B-1----:R-:W-:-:S04]  /*8c80*/  ISETP.NE.U32.AND P0, PT, R10, RZ, PT ;  /* 0x000000ff0a00720c */ /* 0x002fc80003f05070 */
[----:B------:R-:W-:-:S13]  /*8c90*/  ISETP.NE.AND.EX P0, PT, R11, RZ, PT, P0 ;  /* 0x000000ff0b00720c */ /* 0x000fda0003f05300 */
[----:B0-234-:R-:W-:Y:S05]  /*8ca0*/  @!P0 BRA `(.L_x_55) ;  /* 0x0000000000288947 */ /* 0x01dfea0003800000 */
        /* <DEDUP_REMOVED lines=10> */
.L_x_55:
[-CC-:B------:R-:W-:Y:S01]  /*8d50*/  SHF.R.U64 R19, R8, R0.reuse, R9.reuse ;  /* 0x0000000008137219 */ /* 0x180fe20000001209 */
[----:B------:R-:W0:Y:S01]  /*8d60*/  LDC.64 R28, c[0x0][0x640] ;  /* 0x00019000ff1c7b82 */ /* 0x000e220000000a00 */
[----:B------:R-:W-:Y:S01]  /*8d70*/  SHF.R.U32.HI R0, RZ, R0, R9 ;  /* 0x00000000ff007219 */ /* 0x000fe20000011609 */
[----:B------:R-:W-:Y:S01]  /*8d80*/  ULDC UR4, c[0x0][0x150] ;  /* 0x0000540000047ab9 */ /* 0x000fe20000000800 */
[----:B------:R-:W-:Y:S02]  /*8d90*/  IADD3 R3, P0, RZ, -R19, RZ ;  /* 0x80000013ff037210 */ /* 0x000fe40007f1e0ff */
[----:B------:R-:W-:-:S03]  /*8da0*/  I2FP.F32.U32 R8, R12 ;  /* 0x0000000c00087245 */ /* 0x000fc60000201000 */
[----:B------:R-:W1:Y:S01]  /*8db0*/  LDC R6, c[0x0][0x618] ;  /* 0x00018600ff067b82 */ /* 0x000e620000000800 */
[----:B------:R-:W-:Y:S02]  /*8dc0*/  IMAD.X R7, RZ, RZ, ~R0, P0 ;  /* 0x000000ffff077224 */ /* 0x000fe400000e0e00 */
[----:B------:R-:W-:Y:S01]  /*8dd0*/  FMUL R8, R8, UR4 ;  /* 0x0000000408087c20 */ /* 0x000fe20008400000 */
[----:B------:R-:W-:Y:S01]  /*8de0*/  IMAD.WIDE.U32 R4, R3, R14, R16 ;  /* 0x0000000e03047225 */ /* 0x000fe200078e0010 */
[----:B------:R-:W-:-:S03]  /*8df0*/  ULDC UR4, c[0x0][0x154] ;  /* 0x0000550000047ab9 */ /* 0x000fc60000000800 */
[----:B------:R-:W-:Y:S01]  /*8e00*/  IMAD R0, R7, R14, RZ ;  /* 0x0000000e07007224 */ /* 0x000fe200078e02ff */
[----:B------:R-:W2:Y:S01]  /*8e10*/  LDC R24, c[0x0][0x608] ;  /* 0x00018200ff187b82 */ /* 0x000ea20000000800 */
[----:B------:R-:W3:Y:S02]  /*8e20*/  F2I.U32.TRUNC.NTZ R8, R8 ;  /* 0x0000000800087305 */ /* 0x000ee4000020f000 */
[----:B------:R-:W-:Y:S01]  /*8e30*/  IMAD R3, R3, R15, R0 ;  /* 0x0000000f03037224 */ /* 0x000fe200078e0200 */
[----:B------:R-:W-:-:S03]  /*8e40*/  I2FP.F32.U32 R0, R20 ;  /* 0x0000001400007245 */ /* 0x000fc60000201000 */
[----:B------:R-:W-:Y:S01]  /*8e50*/  IMAD.IADD R3, R5, 0x1, R3 ;  /* 0x0000000105037824 */ /* 0x000fe200078e0203 */
[----:B------:R-:W4:Y:S01]  /*8e60*/  LDC R9, c[0x0][0x658] ;  /* 0x00019600ff097b82 */ /* 0x000f220000000800 */
[----:B0-----:R-:W-:-:S04]  /*8e70*/  ISETP.NE.U32.AND P0, PT, R28, RZ, PT ;  /* 0x000000ff1c00720c */ /* 0x001fc80003f05070 */
[----:B------:R-:W-:-:S03]  /*8e80*/  ISETP.NE.AND.EX P0, PT, R29, RZ, PT, P0 ;  /* 0x000000ff1d00720c */ /* 0x000fc60003f05300 */
[----:B------:R-:W0:Y:S01]  /*8e90*/  LDC R7, c[0x0][0x144] ;  /* 0x00005100ff077b82 */ /* 0x000e220000000800 */
[-CC-:B-1----:R-:W-:Y:S01]  /*8ea0*/  SHF.R.U64 R10, R4, R6.reuse, R3.reuse ;  /* 0x00000006040a7219 */ /* 0x182fe20000001203 */
[----:B---3--:R-:W-:Y:S01]  /*8eb0*/  IMAD.MOV R8, RZ, RZ, -R8 ;  /* 0x000000ffff087224 */ /* 0x008fe200078e0a08 */
[----:B------:R-:W-:Y:S01]  /*8ec0*/  SHF.R.U32.HI R3, RZ, R6, R3 ;  /* 0x00000006ff037219 */ /* 0x000fe20000011603 */
[----:B------:R-:W-:Y:S01]  /*8ed0*/  FMUL R6, R0, UR4 ;  /* 0x0000000400067c20 */ /* 0x000fe20008400000 */
[----:B------:R-:W-:-:S03]  /*8ee0*/  IMAD.MOV.U32 R4, RZ, RZ, 0x1 ;  /* 0x00000001ff047424 */ /* 0x000fc600078e00ff */
[----:B------:R-:W1:Y:S01]  /*8ef0*/  LDC R21, c[0x0][0x148] ;  /* 0x00005200ff157b82 */ /* 0x000e620000000800 */
[----:B------:R3:W0:Y:S01]  /*8f00*/  F2I.U32.TRUNC.NTZ R14, R6 ;  /* 0x00000006000e7305 */ /* 0x000622000020f000 */
[-CC-:B--2---:R-:W-:Y:S02]  /*8f10*/  SHF.R.U64 R13, R10, R24.reuse, R3.reuse ;  /* 0x000000180a0d7219 */ /* 0x184fe40000001203 */
[----:B------:R-:W-:-:S04]  /*8f20*/  SHF.R.U32.HI R0, RZ, R24, R3 ;  /* 0x00000018ff007219 */ /* 0x000fc80000011603 */
[----:B------:R-:W2:Y:S01]  /*8f30*/  LDC R25, c[0x0][0x600] ;  /* 0x00018000ff197b82 */ /* 0x000ea20000000800 */
[-CC-:B----4-:R-:W-:Y:S02]  /*8f40*/  SHF.R.U64 R15, R13, R9.reuse, R0.reuse ;  /* 0x000000090d0f7219 */ /* 0x190fe40000001200 */
[----:B------:R-:W-:-:S05]  /*8f50*/  SHF.R.U32.HI R5, RZ, R9, R0 ;  /* 0x00000009ff057219 */ /* 0x000fca0000011600 */
[----:B------:R-:W4:Y:S01]  /*8f60*/  LDC R26, c[0x0][0x648] ;  /* 0x00019200ff1a7b82 */ /* 0x000f220000000800 */
[----:B0-----:R-:W-:Y:S01]  /*8f70*/  IMAD R27, R7, R8, R12 ;  /* 0x00000008071b7224 */ /* 0x001fe200078e020c */
[----:B------:R-:W-:Y:S01]  /*8f80*/  SHF.L.U32 R12, R4, R9, RZ ;  /* 0x00000009040c7219 */ /* 0x000fe200000006ff */
[----:B------:R-:W-:-:S05]  /*8f90*/  IMAD.MOV.U32 R4, RZ, RZ, R15 ;  /* 0x000000ffff047224 */ /* 0x000fca00078e000f */
[----:B------:R-:W0:Y:S08]  /*8fa0*/  LDC R30, c[0x0][0x638] ;  /* 0x00018e00ff1e7b82 */ /* 0x000e300000000800 */
[----:B------:R-:W0:Y:S01]  /*8fb0*/  LDC R31, c[0x0][0x610] ;  /* 0x00018400ff1f7b82 */ /* 0x000e220000000800 */
[----:B-123--:R-:W-:Y:S05]  /*8fc0*/  @!P0 BRA `(.L_x_56) ;  /* 0x0000000000288947 */ /* 0x00efea0003800000 */
        /* <DEDUP_REMOVED lines=10> */
.L_x_56:
[----:B------:R-:W-:Y:S01]  /*9070*/  ISETP.NE.AND P0, PT, R2, 0x1, PT ;  /* 0x000000010200780c */ /* 0x000fe20003f05270 */
[----:B------:R-:W-:Y:S01]  /*9080*/  IMAD.MOV R14, RZ, RZ, -R14 ;  /* 0x000000ffff0e7224 */ /* 0x000fe200078e0a0e */
[----:B----4-:R-:W-:Y:S01]  /*9090*/  SHF.R.U64 R3, R4, R26, R5 ;  /* 0x0000001a04037219 */ /* 0x010fe20000001205 */
[----:B------:R-:W-:Y:S01]  /*90a0*/  VIADD R5, R25, 0xffffffff ;  /* 0xffffffff19057836 */ /* 0x000fe20000000000 */
[----:B------:R-:W-:-:S03]  /*90b0*/  LOP3.LUT R0, R13, R156, RZ, 0xc0, !PT ;  /* 0x0000009c0d007212 */ /* 0x000fc600078ec0ff */
[----:B------:R-:W-:Y:S01]  /*90c0*/  IMAD.MOV R4, RZ, RZ, -R3 ;  /* 0x000000ffff047224 */ /* 0x000fe200078e0a03 */
[----:B------:R-:W-:Y:S01]  /*90d0*/  LOP3.LUT R10, R10, R5, RZ, 0xc0, !PT ;  /* 0x000000050a0a7212 */ /* 0x000fe200078ec0ff */
[----:B------:R-:W-:Y:S02]  /*90e0*/  IMAD R0, R12, R3, R0 ;  /* 0x000000030c007224 */ /* 0x000fe400078e0200 */
[----:B0-----:R-:W-:Y:S02]  /*90f0*/  IMAD R3, R4, R30, R15 ;  /* 0x0000001e04037224 */ /* 0x001fe400078e020f */
[----:B------:R-:W-:Y:S02]  /*9100*/  @P0 IMAD R27, R21, R14, R20 ;  /* 0x0000000e151b0224 */ /* 0x000fe400078e0214 */
[----:B------:R-:W-:Y:S02]  /*9110*/  IMAD R5, R3, R25, R10 ;  /* 0x0000001903057224 */ /* 0x000fe400078e020a */
[----:B------:R-:W-:-:S02]  /*9120*/  IMAD R0, R0, R31, R27 ;  /* 0x0000001f00007224 */ /* 0x000fc400078e021b */
[----:B------:R-:W-:-:S03]  /*9130*/  IMAD.MOV.U32 R4, RZ, RZ, 0x1 ;  /* 0x00000001ff047424 */ /* 0x000fc600078e00ff */
[----:B------:R-:W-:Y:S02]  /*9140*/  SEL R158, R5, R0, !P0 ;  /* 0x00000000059e7207 */ /* 0x000fe40004000000 */
[----:B------:R-:W-:Y:S02]  /*9150*/  PRMT R3, R4, 0x7610, R3 ;  /* 0x0000761004037816 */ /* 0x000fe40000000003 */
[----:B------:R-:W-:-:S07]  /*9160*/  SEL R0, R0, R5, !P0 ;  /* 0x0000000500007207 */ /* 0x000fce0004000000 */
.L_x_54:
[----:B------:R-:W-:Y:S01]  /*9170*/  LOP3.LUT P0, RZ, R3, 0xff, RZ, 0xc0, !PT ;  /* 0x000000ff03ff7812 */ /* 0x000fe2000780c0ff */
[----:B------:R-:W-:-:S12]  /*9180*/  IMAD.MOV.U32 R159, RZ, RZ, R0 ;  /* 0x000000ffff9f7224 */ /* 0x000fd800078e0000 */
[----:B------:R-:W-:Y:S05]  /*9190*/  @P0 BRA `(.L_x_57) ;  /* 0xffffff8000700947 */ /* 0x000fea000383ffff */
[----:B------:R-:W-:Y:S05]  /*91a0*/  EXIT ;  /* 0x000000000000794d */ /* 0x000fea0003800000 */
.L_x_4:
        /* <DEDUP_REMOVED lines=26> */
.L_x_59:
[--C-:B------:R-:W-:Y:S01]  /*9350*/  SHF.R.U64 R14, R12, R20, R13.reuse ;  /* 0x000000140c0e7219 */ /* 0x100fe2000000120d */
[----:B------:R-:W0:Y:S01]  /*9360*/  LDC R24, c[0x0][0x618] ;  /* 0x00018600ff187b82 */ /* 0x000e220000000800 */
[----:B------:R-:W-:Y:S01]  /*9370*/  I2FP.F32.U32 R8, R6 ;  /* 0x0000000600087245 */ /* 0x000fe20000201000 */
[----:B------:R-:W-:Y:S01]  /*9380*/  ULDC UR4, c[0x0][0x150] ;  /* 0x0000540000047ab9 */ /* 0x000fe20000000800 */
[----:B------:R-:W-:Y:S02]  /*9390*/  SHF.R.U32.HI R7, RZ, R20, R13 ;  /* 0x00000014ff077219 */ /* 0x000fe4000001160d */
[----:B------:R-:W-:Y:S01]  /*93a0*/  IADD3 R11, P0, RZ, -R14, RZ ;  /* 0x8000000eff0b7210 */ /* 0x000fe20007f1e0ff */
[----:B------:R-:W-:Y:S01]  /*93b0*/  FMUL R13, R8, UR4 ;  /* 0x00000004080d7c20 */ /* 0x000fe20008400000 */
[----:B------:R-:W-:Y:S01]  /*93c0*/  ULDC UR4, c[0x0][0x154] ;  /* 0x0000550000047ab9 */ /* 0x000fe20000000800 */
[----:B------:R-:W1:Y:S02]  /*93d0*/  LDC.64 R26, c[0x0][0x640] ;  /* 0x00019000ff1a7b82 */ /* 0x000e640000000a00 */
[----:B------:R-:W-:-:S02]  /*93e0*/  IMAD.X R7, RZ, RZ, ~R7, P0 ;  /* 0x000000ffff077224 */ /* 0x000fc400000e0e07 */
[----:B------:R-:W2:Y:S01]  /*93f0*/  F2I.U32.TRUNC.NTZ R13, R13 ;  /* 0x0000000d000d7305 */ /* 0x000ea2000020f000 */
[----:B------:R-:W-:-:S03]  /*9400*/  IMAD.WIDE.U32 R8, R11, R22, R16 ;  /* 0x000000160b087225 */ /* 0x000fc600078e0010 */
[----:B------:R-:W3:Y:S01]  /*9410*/  LDC R15, c[0x0][0x144] ;  /* 0x00005100ff0f7b82 */ /* 0x000ee20000000800 */
[----:B------:R-:W-:-:S04]  /*9420*/  IMAD R10, R7, R22, RZ ;  /* 0x00000016070a7224 */ /* 0x000fc800078e02ff */
[----:B------:R-:W-:Y:S02]  /*9430*/  IMAD R7, R11, R23, R10 ;  /* 0x000000170b077224 */ /* 0x000fe400078e020a */
[----:B------:R-:W-:Y:S01]  /*9440*/  IMAD.MOV.U32 R10, RZ, RZ, -0x1 ;  /* 0xffffffffff0a7424 */ /* 0x000fe200078e00ff */
[----:B------:R-:W4:Y:S01]  /*9450*/  LDC R20, c[0x0][0x608] ;  /* 0x00018200ff147b82 */ /* 0x000f220000000800 */
[----:B------:R-:W-:Y:S01]  /*9460*/  IMAD.IADD R7, R9, 0x1, R7 ;  /* 0x0000000109077824 */ /* 0x000fe200078e0207 */
[----:B------:R-:W-:-:S04]  /*9470*/  I2FP.F32.U32 R9, R5 ;  /* 0x0000000500097245 */ /* 0x000fc80000201000 */
[-C--:B0-----:R-:W-:Y:S01]  /*9480*/  SHF.R.U64 R12, R8, R24.reuse, R7 ;  /* 0x00000018080c7219 */ /* 0x081fe20000001207 */
[----:B--2---:R-:W-:Y:S01]  /*9490*/  IMAD.MOV R8, RZ, RZ, -R13 ;  /* 0x000000ffff087224 */ /* 0x004fe200078e0a0d */
[----:B------:R-:W0:Y:S01]  /*94a0*/  LDC R11, c[0x0][0x658] ;  /* 0x00019600ff0b7b82 */ /* 0x000e220000000800 */
[----:B-1----:R-:W-:Y:S01]  /*94b0*/  ISETP.NE.U32.AND P0, PT, R26, RZ, PT ;  /* 0x000000ff1a00720c */ /* 0x002fe20003f05070 */
[----:B------:R-:W-:Y:S01]  /*94c0*/  FMUL R9, R9, UR4 ;  /* 0x0000000409097c20 */ /* 0x000fe20008400000 */
[----:B------:R-:W-:Y:S02]  /*94d0*/  SHF.R.U32.HI R7, RZ, R24, R7 ;  /* 0x00000018ff077219 */ /* 0x000fe40000011607 */
[----:B------:R-:W-:-:S03]  /*94e0*/  ISETP.NE.AND.EX P0, PT, R27, RZ, PT, P0 ;  /* 0x000000ff1b00720c */ /* 0x000fc60003f05300 */
[----:B------:R-:W1:Y:S01]  /*94f0*/  LDC R22, c[0x0][0x148] ;  /* 0x00005200ff167b82 */ /* 0x000e620000000800 */
[----:B---3--:R-:W-:Y:S02]  /*9500*/  IMAD R23, R15, R8, R6 ;  /* 0x000000080f177224 */ /* 0x008fe400078e0206 */
[----:B------:R-:W-:-:S05]  /*9510*/  IMAD.MOV.U32 R8, RZ, RZ, 0x1 ;  /* 0x00000001ff087424 */ /* 0x000fca00078e00ff */
[----:B------:R-:W2:Y:S01]  /*9520*/  LDC R21, c[0x0][0x600] ;  /* 0x00018000ff157b82 */ /* 0x000ea20000000800 */
[-CC-:B----4-:R-:W-:Y:S02]  /*9530*/  SHF.R.U64 R15, R12, R20.reuse, R7.reuse ;  /* 0x000000140c0f7219 */ /* 0x190fe40000001207 */
[----:B------:R-:W-:Y:S02]  /*9540*/  SHF.R.U32.HI R6, RZ, R20, R7 ;  /* 0x00000014ff067219 */ /* 0x000fe40000011607 */
[----:B------:R3:W4:Y:S03]  /*9550*/  F2I.U32.TRUNC.NTZ R20, R9 ;  /* 0x0000000900147305 */ /* 0x000726000020f000 */
[----:B------:R-:W1:Y:S01]  /*9560*/  LDC R25, c[0x0][0x648] ;  /* 0x00019200ff197b82 */ /* 0x000e620000000800 */
[-C--:B0-----:R-:W-:Y:S02]  /*9570*/  SHF.R.U64 R19, R15, R11.reuse, R6 ;  /* 0x0000000b0f137219 */ /* 0x081fe40000001206 */
[----:B------:R-:W-:-:S02]  /*9580*/  SHF.L.U32 R10, R10, R11, RZ ;  /* 0x0000000b0a0a7219 */ /* 0x000fc400000006ff */
[-C--:B------:R-:W-:Y:S01]  /*9590*/  SHF.R.U32.HI R7, RZ, R11.reuse, R6 ;  /* 0x0000000bff077219 */ /* 0x080fe20000011606 */
[----:B------:R-:W-:Y:S01]  /*95a0*/  IMAD.MOV.U32 R6, RZ, RZ, R19 ;  /* 0x000000ffff067224 */ /* 0x000fe200078e0013 */
[----:B------:R-:W-:Y:S01]  /*95b0*/  SHF.L.U32 R24, R8, R11, RZ ;  /* 0x0000000b08187219 */ /* 0x000fe200000006ff */
[----:B------:R-:W0:Y:S01]  /*95c0*/  LDC R28, c[0x0][0x638] ;  /* 0x00018e00ff1c7b82 */ /* 0x000e220000000800 */
[----:B------:R-:W-:-:S07]  /*95d0*/  LOP3.LUT R30, RZ, R10, RZ, 0x33, !PT ;  /* 0x0000000aff1e7212 */ /* 0x000fce00078e33ff */
[----:B------:R-:W0:Y:S01]  /*95e0*/  LDC R29, c[0x0][0x610] ;  /* 0x00018400ff1d7b82 */ /* 0x000e220000000800 */
[----:B---34-:R-:W-:Y:S05]  /*95f0*/  @!P0 BRA `(.L_x_60) ;  /* 0x0000000000288947 */ /* 0x018fea0003800000 */
[----:B------:R-:W3:Y:S02]  /*9600*/  LDC R6, c[0x0][0x64c] ;  /* 0x00019300ff067b82 */ /* 0x000ee40000000800 */
[----:B---3--:R-:W-:-:S05]  /*9610*/  IADD3 R11, P0, R19, R6, RZ ;  /* 0x00000006130b7210 */ /* 0x008fca0007f1e0ff */
        /* <DEDUP_REMOVED lines=8> */
.L_x_60:
[----:B------:R-:W-:Y:S01]  /*96a0*/  ISETP.NE.AND P0, PT, R2, 0x1, PT ;  /* 0x000000010200780c */ /* 0x000fe20003f05270 */
[----:B--2---:R-:W-:Y:S01]  /*96b0*/  VIADD R9, R21, 0xffffffff ;  /* 0xffffffff15097836 */ /* 0x004fe20000000000 */
[----:B-1----:R-:W-:Y:S01]  /*96c0*/  SHF.R.U64 R7, R6, R25, R7 ;  /* 0x0000001906077219 */ /* 0x002fe20000001207 */
[----:B------:R-:W-:Y:S01]  /*96d0*/  IMAD.MOV R20, RZ, RZ, -R20 ;  /* 0x000000ffff147224 */ /* 0x000fe200078e0a14 */
[----:B------:R-:W-:Y:S02]  /*96e0*/  LOP3.LUT R6, R15, R30, RZ, 0xc0, !PT ;  /* 0x0000001e0f067212 */ /* 0x000fe400078ec0ff */
[----:B------:R-:W-:Y:S01]  /*96f0*/  LOP3.LUT R12, R12, R9, RZ, 0xc0, !PT ;  /* 0x000000090c0c7212 */ /* 0x000fe200078ec0ff */
[----:B------:R-:W-:Y:S02]  /*9700*/  IMAD.MOV R8, RZ, RZ, -R7 ;  /* 0x000000ffff087224 */ /* 0x000fe400078e0a07 */
[----:B------:R-:W-:Y:S02]  /*9710*/  IMAD R6, R24, R7, R6 ;  /* 0x0000000718067224 */ /* 0x000fe400078e0206 */
[----:B------:R-:W-:-:S02]  /*9720*/  IMAD.MOV.U32 R9, RZ, RZ, 0x1 ;  /* 0x00000001ff097424 */ /* 0x000fc400078e00ff */
[----:B------:R-:W-:Y:S02]  /*9730*/  @P0 IMAD R23, R22, R20, R5 ;  /* 0x0000001416170224 */ /* 0x000fe400078e0205 */
[----:B0-----:R-:W-:Y:S02]  /*9740*/  IMAD R5, R8, R28, R19 ;  /* 0x0000001c08057224 */ /* 0x001fe400078e0213 */
[----:B------:R-:W-:Y:S02]  /*9750*/  IMAD R19, R6, R29, R23 ;  /* 0x0000001d06137224 */ /* 0x000fe400078e0217 */
[----:B------:R-:W-:Y:S02]  /*9760*/  IMAD R6, R5, R21, R12 ;  /* 0x0000001505067224 */ /* 0x000fe400078e020c */
[----:B------:R-:W-:-:S03]  /*9770*/  IMAD.MOV.U32 R8, RZ, RZ, R14 ;  /* 0x000000ffff087224 */ /* 0x000fc600078e000e */
[----:B------:R-:W-:Y:S02]  /*9780*/  SEL R20, R6, R19, !P0 ;  /* 0x0000001306147207 */ /* 0x000fe40004000000 */
[----:B------:R-:W-:-:S07]  /*9790*/  SEL R19, R19, R6, !P0 ;  /* 0x0000000613137207 */ /* 0x000fce0004000000 */
.L_x_58:
[----:B------:R-:W-:-:S08]  /*97a0*/  NOP ;  /* 0x0000000000007918 */ /* 0x000fd00000000000 */
[----:B------:R-:W0:-:S00]  /*97b0*/  USETMAXREG.DEALLOC.CTAPOOL 0x28 ;  /* 0x00000028000079c8 */ /* 0x000e0000080e0500 */
[----:B0-----:R-:W-:-:S13]  /*97c0*/  ISETP.NE.AND P0, PT, R0, RZ, PT ;  /* 0x000000ff0000720c */ /* 0x001fda0003f05270 */
[----:B------:R-:W-:Y:S05]  /*97d0*/  @P0 EXIT ;  /* 0x000000000000094d */ /* 0x000fea0003800000 */
[----:B------:R-:W-:Y:S01]  /*97e0*/  LOP3.LUT P0, RZ, R9, 0xff, RZ, 0xc0, !PT ;  /* 0x000000ff09ff7812 */ /* 0x000fe2000780c0ff */
[----:B------:R-:W-:Y:S02]  /*97f0*/  IMAD.MOV.U32 R0, RZ, RZ, 0x1 ;  /* 0x00000001ff007424 */ /* 0x000fe400078e00ff */
[----:B------:R-:W-:-:S10]  /*9800*/  IMAD.MOV.U32 R12, RZ, RZ, RZ ;  /* 0x000000ffff0c7224 */ /* 0x000fd400078e00ff */
[----:B------:R-:W-:Y:S05]  /*9810*/  @!P0 BRA `(.L_x_61) ;  /* 0x0000000c00148947 */ /* 0x000fea0003800000 */
[----:B------:R-:W0:Y:S01]  /*9820*/  LDC R0, c[0x0][0x28c] ;  /* 0x0000a300ff007b82 */ /* 0x000e220000000800 */
[----:B------:R-:W-:Y:S01]  /*9830*/  LOP3.LUT P0, RZ, R3, 0x1f, RZ, 0xc0, !PT ;  /* 0x0000001f03ff7812 */ /* 0x000fe2000780c0ff */
[----:B------:R-:W-:Y:S01]  /*9840*/  ULDC UR5, c[0x0][0x658] ;  /* 0x0001960000057ab9 */ /* 0x000fe20000000800 */
[----:B------:R-:W-:Y:S01]  /*9850*/  UMOV UR6, 0xffffffff ;  /* 0xffffffff00067882 */ /* 0x000fe20000000000 */
[----:B------:R-:W-:Y:S01]  /*9860*/  BSSY B0, `(.L_x_61) ;  /* 0x00000c0000007945 */ /* 0x000fe20003800000 */
[----:B------:R-:W-:Y:S01]  /*9870*/  USHF.L.U32 UR6, UR6, UR5, URZ ;  /* 0x0000000506067299 */ /* 0x000fe2000800063f */
[C---:B------:R-:W-:Y:S01]  /*9880*/  ISETP.NE.AND P2, PT, R4.reuse, RZ, PT ;  /* 0x000000ff0400720c */ /* 0x040fe20003f45270 */
[----:B------:R-:W-:Y:S01]  /*9890*/  IMAD.MOV.U32 R13, RZ, RZ, 0x1 ;  /* 0x00000001ff0d7424 */ /* 0x000fe200078e00ff */
[----:B------:R-:W-:Y:S01]  /*98a0*/  ISETP.NE.OR P0, PT, R4, RZ, !P0 ;  /* 0x000000ff0400720c */ /* 0x000fe20004705670 */
[----:B------:R-:W-:Y:S01]  /*98b0*/  IMAD.MOV.U32 R12, RZ, RZ, RZ ;  /* 0x000000ffff0c7224 */ /* 0x000fe200078e00ff */
[----:B------:R-:W-:Y:S01]  /*98c0*/  LOP3.LUT R11, R18, 0x2, RZ, 0xfc, !PT ;  /* 0x00000002120b7812 */ /* 0x000fe200078efcff */
[----:B------:R-:W-:Y:S01]  /*98d0*/  ULDC UR4, c[0x0][0x600] ;  /* 0x0001800000047ab9 */ /* 0x000fe20000000800 */
[----:B------:R-:W-:Y:S01]  /*98e0*/  UMOV UR7, 0x1 ;  /* 0x0000000100077882 */ /* 0x000fe20000000000 */
[----:B------:R-:W-:-:S02]  /*98f0*/  UIADD3 UR15, UR4, -0x1, URZ ;  /* 0xffffffff040f7890 */ /* 0x000fc4000fffe03f */
[----:B------:R-:W-:Y:S02]  /*9900*/  USHF.L.U32 UR17, UR7, UR5, URZ ;  /* 0x0000000507117299 */ /* 0x000fe4000800063f */
[----:B------:R-:W-:Y:S01]  /*9910*/  ULOP3.LUT UR16, URZ, UR6, URZ, 0x33, !UPT ;  /* 0x000000063f107292 */ /* 0x000fe2000f8e333f */
[----:B------:R-:W-:Y:S01]  /*9920*/  ULDC.64 UR20, c[0x0][0x198] ;  /* 0x0000660000147ab9 */ /* 0x000fe20000000a00 */
[----:B0-----:R-:W-:-:S05]  /*9930*/  VIADD R0, R0, 0x1f ;  /* 0x0000001f00007836 */ /* 0x001fca0000000000 */
[----:B------:R-:W-:-:S04]  /*9940*/  SHF.R.S32.HI R3, RZ, 0x1f, R0 ;  /* 0x0000001fff037819 */ /* 0x000fc80000011400 */
[----:B------:R-:W-:Y:S01]  /*9950*/  LEA.HI R3, R3, R0, RZ, 0x5 ;  /* 0x0000000003037211 */ /* 0x000fe200078f28ff */
[----:B------:R-:W-:-:S03]  /*9960*/  IMAD.MOV.U32 R0, RZ, RZ, 0x1 ;  /* 0x00000001ff007424 */ /* 0x000fc600078e00ff */
[----:B------:R-:W-:-:S05]  /*9970*/  SHF.R.S32.HI R3, RZ, 0x5, R3 ;  /* 0x00000005ff037819 */ /* 0x000fca0000011403 */
[----:B------:R-:W-:-:S07]  /*9980*/  VIADD R10, R3, 0x1 ;  /* 0x00000001030a7836 */ /* 0x000fce0000000000 */
.L_x_73:
[----:B------:R-:W-:-:S03]  /*9990*/  UMOV UR4, 0xffffffff ;  /* 0xffffffff00047882 */ /* 0x000fc60000000000 */
[----:B------:R-:W-:Y:S05]  /*99a0*/  BRA.DIV UR4, `(.L_x_62) ;  /* 0x0000001604287947 */ /* 0x000fea000b800000 */
[----:B------:R-:W-:-:S13]  /*99b0*/  ELECT P6, URZ, PT ;  /* 0x00000000003f782f */ /* 0x000fda00038c0000 */
.L_x_95:
[----:B------:R-:W0:Y:S01]  /*99c0*/  LDC R4, c[0x0][0x28c] ;  /* 0x0000a300ff047b82 */ /* 0x000e220000000800 */
[----:B------:R-:W-:Y:S01]  /*99d0*/  BSSY B1, `(.L_x_63) ;  /* 0x0000037000017945 */ /* 0x000fe20003800000 */
[----:B0-----:R-:W-:-:S13]  /*99e0*/  ISETP.LT.OR P6, PT, R4, 0x1, !P6 ;  /* 0x000000010400780c */ /* 0x001fda00077c1670 */
[----:B------:R-:W-:Y:S05]  /*99f0*/  @P6 BRA `(.L_x_64) ;  /* 0x0000000000d06947 */ /* 0x000fea0003800000 */
[----:B------:R-:W-:Y:S02]  /*9a00*/  IMAD R20, R20, 0x50, RZ ;  /* 0x0000005014147824 */ /* 0x000fe400078e02ff */
[----:B------:R-:W-:Y:S02]  /*9a10*/  IMAD R19, R19, 0x180, RZ ;  /* 0x0000018013137824 */ /* 0x000fe400078e02ff */
[----:B------:R-:W-:Y:S02]  /*9a20*/  IMAD.MOV.U32 R21, RZ, RZ, RZ ;  /* 0x000000ffff157224 */ /* 0x000fe400078e00ff */
[----:B------:R-:W-:Y:S02]  /*9a30*/  IMAD.MOV.U32 R4, RZ, RZ, R10 ;  /* 0x000000ffff047224 */ /* 0x000fe400078e000a */
[----:B------:R-:W-:Y:S02]  /*9a40*/  IMAD.MOV.U32 R5, RZ, RZ, R0 ;  /* 0x000000ffff057224 */ /* 0x000fe400078e0000 */
[----:B------:R-:W-:-:S07]  /*9a50*/  IMAD.MOV.U32 R6, RZ, RZ, R12 ;  /* 0x000000ffff067224 */ /* 0x000fce00078e000c */
.L_x_68:
[----:B------:R-:W0:Y:S01]  /*9a60*/  S2R R14, SR_CgaCtaId ;  /* 0x00000000000e7919 */ /* 0x000e220000008800 */
[----:B------:R-:W-:Y:S01]  /*9a70*/  MOV R7, 0x400 ;  /* 0x0000040000077802 */ /* 0x000fe20000000f00 */
[----:B------:R-:W1:Y:S03]  /*9a80*/  @!P2 LDC R9, c[0x0][0x500] ;  /* 0x00014000ff09ab82 */ /* 0x000e660000000800 */
[----:B0-----:R-:W-:Y:S02]  /*9a90*/  LEA R15, R14, R7, 0x18 ;  /* 0x000000070e0f7211 */ /* 0x001fe400078ec0ff */
[----:B------:R-:W-:-:S03]  /*9aa0*/  SHF.L.U32 R7, R5, 0x1f, RZ ;  /* 0x0000001f05077819 */ /* 0x000fc600000006ff */
[----:B------:R-:W-:-:S04]  /*9ab0*/  IMAD R14, R6, 0x8, R15 ;  /* 0x00000008060e7824 */ /* 0x000fc800078e020f */
[----:B------:R-:W0:Y:S02]  /*9ac0*/  SYNCS.PHASECHK.TRANS64.TRYWAIT P1, [R14+URZ+0x78], R7 ;  /* 0x000078070e0075a7 */ /* 0x000e24000802017f */
[----:B01----:R-:W-:Y:S05]  /*9ad0*/  @!P1 BRA `(.L_x_65) ;  /* 0x0000001000fc9947 */ /* 0x003fea0003800000 */
.L_x_96:
[----:B0-----:R-:W-:Y:S01]  /*9ae0*/  PRMT R7, R11, 0x9910, RZ ;  /* 0x000099100b077816 */ /* 0x001fe200000000ff */
[----:B------:R0:W-:Y:S03]  /*9af0*/  @!P2 SYNCS.ARRIVE.TRANS64 RZ, [R14+URZ], R9 ;  /* 0x000000090effa9a7 */ /* 0x0001e6000800003f */
[----:B------:R-:W-:-:S13]  /*9b00*/  ISETP.NE.AND P1, PT, R7, 0x2, PT ;  /* 0x000000020700780c */ /* 0x000fda0003f25270 */
[----:B0-----:R-:W-:Y:S05]  /*9b10*/  @P1 BRA `(.L_x_66) ;  /* 0x0000000000041947 */ /* 0x001fea0003800000 */
[----:B------:R-:W-:Y:S01]  /*9b20*/  BPT.TRAP 0x1 ;  /* 0x000000040000795c */ /* 0x000fe20000300000 */
.L_x_66:
[----:B------:R-:W-:Y:S05]  /*9b30*/  @P0 BRA `(.L_x_67) ;  /* 0x0000000000040947 */ /* 0x000fea0003800000 */
[----:B------:R-:W-:Y:S01]  /*9b40*/  BPT.TRAP 0x1 ;  /* 0x000000040000795c */ /* 0x000fe20000300000 */
.L_x_67:
[--C-:B------:R-:W-:Y:S01]  /*9b50*/  IMAD R7, R6, 0x3000, R15.reuse ;  /* 0x0000300006077824 */ /* 0x100fe200078e020f */
[----:B------:R-:W-:Y:S01]  /*9b60*/  R2UR UR9, R14 ;  /* 0x000000000e0972ca */ /* 0x000fe200000e0000 */
[----:B------:R-:W-:Y:S01]  /*9b70*/  IMAD R15, R6, 0xa00, R15 ;  /* 0x00000a00060f7824 */ /* 0x000fe200078e020f */
[----:B------:R-:W-:Y:S01]  /*9b80*/  UIADD3 UR4, UP0, UR20, 0xf0, URZ ;  /* 0x000000f014047890 */ /* 0x000fe2000ff1e03f */
[----:B------:R-:W-:Y:S01]  /*9b90*/  VIADD R4, R4, 0xffffffff ;  /* 0xffffffff04047836 */ /* 0x000fe20000000000 */
[----:B------:R-:W-:Y:S01]  /*9ba0*/  R2UR UR5, R7 ;  /* 0x00000000070572ca */ /* 0x000fe200000e0000 */
[----:B------:R-:W-:Y:S01]  /*9bb0*/  UIADD3 UR22, UP1, UR20, 0x1f0, URZ ;  /* 0x000001f014167890 */ /* 0x000fe2000ff3e03f */
[----:B------:R-:W-:Y:S01]  /*9bc0*/  R2UR UR8, R15 ;  /* 0x000000000f0872ca */ /* 0x000fe200000e0000 */
[----:B------:R-:W-:Y:S01]  /*9bd0*/  VIADD R6, R6, 0x1 ;  /* 0x0000000106067836 */ /* 0x000fe20000000000 */
[----:B------:R-:W-:Y:S01]  /*9be0*/  R2UR UR11, R19 ;  /* 0x00000000130b72ca */ /* 0x000fe200000e0000 */
[----:B------:R-:W-:Y:S01]  /*9bf0*/  UIADD3.X UR23, URZ, UR21, URZ, UP1, !UPT ;  /* 0x000000153f177290 */ /* 0x000fe20008ffe43f */
[C---:B------:R-:W-:Y:S01]  /*9c00*/  R2UR UR10, R21.reuse ;  /* 0x00000000150a72ca */ /* 0x040fe200000e0000 */
[----:B------:R-:W-:Y:S01]  /*9c10*/  UMOV UR6, 0x0 ;  /* 0x0000000000067882 */ /* 0x000fe20000000000 */
[----:B------:R-:W-:Y:S01]  /*9c20*/  R2UR UR12, R8 ;  /* 0x00000000080c72ca */ /* 0x000fe200000e0000 */
[----:B------:R-:W-:Y:S01]  /*9c30*/  UMOV UR7, 0x10000000 ;  /* 0x1000000000077882 */ /* 0x000fe20000000000 */
[----:B------:R-:W-:Y:S01]  /*9c40*/  R2UR UR18, R20 ;  /* 0x00000000141272ca */ /* 0x000fe200000e0000 */
[----:B------:R-:W-:Y:S01]  /*9c50*/  VIADD R21, R21, 0x20 ;  /* 0x0000002015157836 */ /* 0x000fe20000000000 */
[----:B------:R-:W-:Y:S01]  /*9c60*/  ISETP.GT.AND P3, PT, R4, 0x1, PT ;  /* 0x000000010400780c */ /* 0x000fe20003f64270 */
[----:B------:R-:W-:Y:S01]  /*9c70*/  UIADD3 UR13, UR5, 0x200, URZ ;  /* 0x00000200050d7890 */ /* 0x000fe2000fffe03f */
[----:B------:R-:W-:Y:S01]  /*9c80*/  ISETP.NE.AND P1, PT, R6, 0xf, PT ;  /* 0x0000000f0600780c */ /* 0x000fe20003f25270 */
[----:B------:R-:W-:-:S02]  /*9c90*/  UIADD3.X UR5, URZ, UR21, URZ, UP0, !UPT ;  /* 0x000000153f057290 */ /* 0x000fc400087fe43f */
[----:B------:R-:W-:Y:S01]  /*9ca0*/  UIADD3 UR14, UR8, 0x2d200, URZ ;  /* 0x0002d200080e7890 */ /* 0x000fe2000fffe03f */
[----:B------:R-:W-:Y:S02]  /*9cb0*/  SEL R14, RZ, 0x1, P1 ;  /* 0x00000001ff0e7807 */ /* 0x000fe40000800000 */
[----:B------:R-:W-:Y:S01]  /*9cc0*/  UMOV UR8, UR13 ;  /* 0x0000000d00087c82 */ /* 0x000fe20008000000 */
[----:B------:R-:W-:Y:S02]  /*9cd0*/  SEL R6, R6, RZ, P1 ;  /* 0x000000ff06067207 */ /* 0x000fe40000800000 */
[----:B------:R-:W-:Y:S01]  /*9ce0*/  LOP3.LUT R5, R5, R14, RZ, 0x3c, !PT ;  /* 0x0000000e05057212 */ /* 0x000fe200078e3cff */
[----:B------:R0:W-:Y:S02]  /*9cf0*/  UTMALDG.3D [UR8], [UR4], desc[UR6] ;  /* 0x00000608040075b4 */ /* 0x0001e40008011000 */
[----:B0-----:R-:W-:Y:S01]  /*9d00*/  UMOV UR8, UR14 ;  /* 0x0000000e00087c82 */ /* 0x001fe20008000000 */
[----:B------:R-:W-:-:S02]  /*9d10*/  UMOV UR11, UR18 ;  /* 0x00000012000b7c82 */ /* 0x000fc40008000000 */
[----:B------:R0:W-:Y:S02]  /*9d20*/  UTMALDG.3D [UR8], [UR22], desc[UR6] ;  /* 0x00000608160075b4 */ /* 0x0001e40008011000 */
[----:B0-----:R-:W-:Y:S05]  /*9d30*/  @P3 BRA `(.L_x_68) ;  /* 0xfffffffc00483947 */ /* 0x001fea000383ffff */
.L_x_64:
[----:B------:R-:W-:Y:S05]  /*9d40*/  BSYNC B1 ;  /* 0x0000000000017941 */ /* 0x000fea0003800000 */
.L_x_63:
[----:B------:R-:W-:Y:S01]  /*9d50*/  LOP3.LUT P3, RZ, R13, 0xff, RZ, 0xc0, !PT ;  /* 0x000000ff0dff7812 */ /* 0x000fe2000786c0ff */
[----:B------:R-:W-:Y:S01]  /*9d60*/  IMAD.IADD R12, R3, 0x1, R12 ;  /* 0x00000001030c7824 */ /* 0x000fe200078e020c */
[----:B------:R-:W-:Y:S01]  /*9d70*/  IADD3 R16, P4, R16, UR36, RZ ;  /* 0x0000002410107c10 */ /* 0x000fe2000ff9e0ff */
[----:B------:R-:W-:Y:S01]  /*9d80*/  ULDC.64 UR4, c[0x0][0x650] ;  /* 0x0001940000047ab9 */ /* 0x000fe20000000a00 */
[----:B------:R-:W-:Y:S01]  /*9d90*/  BSSY B1, `(.L_x_69) ;  /* 0x000006a000017945 */ /* 0x000fe20003800000 */
[----:B------:R-:W-:Y:S01]  /*9da0*/  IMAD.MOV.U32 R19, RZ, RZ, -0x1 ;  /* 0xffffffffff137424 */ /* 0x000fe200078e00ff */
[----:B------:R-:W-:Y:S01]  /*9db0*/  ISETP.GT.U32.AND P1, PT, R12, 0xe, PT ;  /* 0x0000000e0c00780c */ /* 0x000fe20003f24070 */
[----:B------:R-:W-:Y:S01]  /*9dc0*/  IMAD.MOV.U32 R20, RZ, RZ, -0x1 ;  /* 0xffffffffff147424 */ /* 0x000fe200078e00ff */
[----:B------:R-:W-:Y:S01]  /*9dd0*/  IADD3.X R17, R17, UR42, RZ, P4, !PT ;  /* 0x0000002a11117c10 */ /* 0x000fe2000a7fe4ff */
[----:B------:R-:W-:Y:S01]  /*9de0*/  IMAD.MOV.U32 R8, RZ, RZ, -0x1 ;  /* 0xffffffffff087424 */ /* 0x000fe200078e00ff */
[----:B------:R-:W-:-:S02]  /*9df0*/  ISETP.LT.U32.AND P1, PT, R3, 0xf, P1 ;  /* 0x0000000f0300780c */ /* 0x000fc40000f21070 */
[----:B------:R-:W-:Y:S01]  /*9e00*/  PRMT R13, RZ, 0x7610, R13 ;  /* 0x00007610ff0d7816 */ /* 0x000fe2000000000d */
[----:B------:R-:W0:Y:S01]  /*9e10*/  @P3 S2R R5, SR_CgaCtaId ;  /* 0x0000000000053919 */ /* 0x000e220000008800 */
[----:B------:R-:W-:-:S04]  /*9e20*/  @P3 MOV R4, 0x400 ;  /* 0x0000040000043802 */ /* 0x000fc80000000f00 */
[----:B0-----:R-:W-:Y:S01]  /*9e30*/  @P3 LEA R6, R5, R4, 0x18 ;  /* 0x0000000405063211 */ /* 0x001fe200078ec0ff */
[----:B------:R-:W-:-:S03]  /*9e40*/  IMAD.WIDE.U32 R4, R12, -0x77777777, RZ ;  /* 0x888888890c047825 */ /* 0x000fc600078e00ff */
[----:B------:R0:W-:Y:S01]  /*9e50*/  @P3 SYNCS.ARRIVE.TRANS64.A1T0 RZ, [R6+URZ+0x108], RZ ;  /* 0x000108ff06ff39a7 */ /* 0x0001e2000810003f */
[----:B------:R-:W-:Y:S02]  /*9e60*/  ISETP.GE.U32.AND P3, PT, R3, 0xf, PT ;  /* 0x0000000f0300780c */ /* 0x000fe40003f66070 */
[----:B------:R-:W-:Y:S02]  /*9e70*/  SHF.R.U32.HI R7, RZ, 0x3, R5 ;  /* 0x00000003ff077819 */ /* 0x000fe40000011605 */
[----:B------:R-:W-:Y:S02]  /*9e80*/  SEL R5, RZ, 0x1, !P1 ;  /* 0x00000001ff057807 */ /* 0x000fe40004800000 */
[----:B------:R-:W-:Y:S01]  /*9e90*/  ISETP.GE.U32.AND P1, PT, R16, UR4, PT ;  /* 0x0000000410007c0c */ /* 0x000fe2000bf26070 */
[----:B------:R-:W-:Y:S01]  /*9ea0*/  IMAD R12, R7, -0xf, R12 ;  /* 0xfffffff1070c7824 */ /* 0x000fe200078e020c */
[----:B------:R-:W-:Y:S02]  /*9eb0*/  LOP3.LUT R0, R0, R5, RZ, 0x3c, !PT ;  /* 0x0000000500007212 */ /* 0x000fe400078e3cff */
[----:B------:R-:W-:-:S02]  /*9ec0*/  ISETP.GE.U32.AND.EX P1, PT, R17, UR5, PT, P1 ;  /* 0x0000000511007c0c */ /* 0x000fc4000bf26110 */
[----:B------:R-:W-:Y:S02]  /*9ed0*/  PRMT R4, RZ, 0x7610, R4 ;  /* 0x00007610ff047816 */ /* 0x000fe40000000004 */
[----:B------:R-:W-:-:S09]  /*9ee0*/  @P3 LOP3.LUT R0, R0, 0x1, R7, 0x78, !PT ;  /* 0x0000000100003812 */ /* 0x000fd200078e7807 */
[----:B0-----:R-:W-:Y:S05]  /*9ef0*/  @P1 BRA `(.L_x_70) ;  /* 0x00000004004c1947 */ /* 0x001fea0003800000 */
[----:B------:R-:W-:Y:S01]  /*9f00*/  ULDC.64 UR4, c[0x0][0x628] ;  /* 0x00018a0000047ab9 */ /* 0x000fe20000000a00 */
[----:B------:R-:W0:Y:S01]  /*9f10*/  S2R R15, SR_CTAID.X ;  /* 0x00000000000f7919 */ /* 0x000e220000002500 */
[----:B------:R-:W-:Y:S01]  /*9f20*/  ISETP.NE.U32.AND P1, PT, RZ, UR4, PT ;  /* 0x00000004ff007c0c */ /* 0x000fe2000bf25070 */
[----:B------:R-:W-:Y:S01]  /*9f30*/  ULDC UR7, c[0x0][0x630] ;  /* 0x00018c0000077ab9 */ /* 0x000fe20000000800 */
[----:B------:R-:W-:Y:S01]  /*9f40*/  IMAD.MOV.U32 R4, RZ, RZ, R16 ;  /* 0x000000ffff047224 */ /* 0x000fe200078e0010 */
[----:B------:R-:W1:Y:S01]  /*9f50*/  S2R R14, SR_CTAID.Y ;  /* 0x00000000000e7919 */ /* 0x000e620000002600 */
[----:B------:R-:W-:Y:S01]  /*9f60*/  ISETP.NE.AND.EX P1, PT, RZ, UR5, PT, P1 ;  /* 0x00000005ff007c0c */ /* 0x000fe2000bf25310 */
[----:B------:R-:W-:-:S12]  /*9f70*/  IMAD.MOV.U32 R5, RZ, RZ, R17 ;  /* 0x000000ffff057224 */ /* 0x000fd800078e0011 */
[----:B------:R-:W-:Y:S05]  /*9f80*/  @!P1 BRA `(.L_x_71) ;  /* 0x0000000000289947 */ /* 0x000fea0003800000 */
[----:B------:R-:W-:Y:S02]  /*9f90*/  ULDC UR6, c[0x0][0x634] ;  /* 0x00018d0000067ab9 */ /* 0x000fe40000000800 */
[----:B------:R-:W-:-:S05]  /*9fa0*/  IADD3 R9, P1, R16, UR6, RZ ;  /* 0x0000000610097c10 */ /* 0x000fca000ff3e0ff */
[----:B------:R-:W-:-:S04]  /*9fb0*/  IMAD.X R19, RZ, RZ, R17, P1 ;  /* 0x000000ffff137224 */ /* 0x000fc800008e0611 */
[----:B------:R-:W-:-:S04]  /*9fc0*/  IMAD.WIDE.U32 R6, R19, UR4, RZ ;  /* 0x0000000413067c25 */ /* 0x000fc8000f8e00ff */
[----:B------:R-:W-:-:S04]  /*9fd0*/  IMAD.WIDE.U32 R6, P1, R9, UR5, R6 ;  /* 0x0000000509067c25 */ /* 0x000fc8000f820006 */
[----:B------:R-:W-:-:S04]  /*9fe0*/  IMAD.WIDE.U32 R8, R9, UR4, RZ ;  /* 0x0000000409087c25 */ /* 0x000fc8000f8e00ff */
[----:B------:R-:W-:Y:S01]  /*9ff0*/  IMAD.X R5, RZ, RZ, RZ, P1 ;  /* 0x000000ffff057224 */ /* 0x000fe200008e06ff */
[----:B------:R-:W-:Y:S01]  /*a000*/  IADD3 RZ, P1, R9, R6, RZ ;  /* 0x0000000609ff7210 */ /* 0x000fe20007f3e0ff */
[----:B------:R-:W-:-:S04]  /*a010*/  IMAD.MOV.U32 R4, RZ, RZ, R7 ;  /* 0x000000ffff047224 */ /* 0x000fc800078e0007 */
[----:B------:R-:W-:-:S08]  /*a020*/  IMAD.WIDE.U32.X R4, R19, UR5, R4, P1 ;  /* 0x0000000513047c25 */ /* 0x000fd000088e0404 */
.L_x_71:
[--C-:B------:R-:W-:Y:S01]  /*a030*/  SHF.R.U64 R8, R4, UR7, R5.reuse ;  /* 0x0000000704087c19 */ /* 0x100fe20008001205 */
[----:B------:R-:W-:Y:S01]  /*a040*/  ULDC.64 UR4, c[0x0][0x620] ;  /* 0x0001880000047ab9 */ /* 0x000fe20000000a00 */
[----:B------:R-:W-:Y:S01]  /*a050*/  SHF.R.U32.HI R4, RZ, UR7, R5 ;  /* 0x00000007ff047c19 */ /* 0x000fe20008011605 */
[----:B------:R-:W2:Y:S01]  /*a060*/  LDC R24, c[0x0][0x144] ;  /* 0x00005100ff187b82 */ /* 0x000ea20000000800 */
[----:B------:R-:W-:Y:S01]  /*a070*/  IADD3 R7, P1, RZ, -R8, RZ ;  /* 0x80000008ff077210 */ /* 0x000fe20007f3e0ff */
[----:B------:R-:W-:Y:S01]  /*a080*/  ULDC.64 UR8, c[0x0][0x640] ;  /* 0x0001900000087ab9 */ /* 0x000fe20000000a00 */
[----:B0-----:R-:W-:Y:S01]  /*a090*/  I2FP.F32.U32 R9, R15 ;  /* 0x0000000f00097245 */ /* 0x001fe20000201000 */
[----:B------:R-:W-:Y:S02]  /*a0a0*/  ULDC UR6, c[0x0][0x608] ;  /* 0x0001820000067ab9 */ /* 0x000fe40000000800 */
[----:B------:R-:W-:Y:S01]  /*a0b0*/  IMAD.X R4, RZ, RZ, ~R4, P1 ;  /* 0x000000ffff047224 */ /* 0x000fe200008e0e04 */
[----:B------:R-:W-:Y:S01]  /*a0c0*/  ISETP.NE.U32.AND P1, PT, RZ, UR8, PT ;  /* 0x00000008ff007c0c */ /* 0x000fe2000bf25070 */
[----:B------:R-:W0:Y:S02]  /*a0d0*/  LDC R21, c[0x0][0x148] ;  /* 0x00005200ff157b82 */ /* 0x000e240000000800 */
[----:B------:R-:W-:Y:S01]  /*a0e0*/  IMAD R6, R4, UR4, RZ ;  /* 0x0000000404067c24 */ /* 0x000fe2000f8e02ff */
[----:B------:R-:W-:Y:S01]  /*a0f0*/  ISETP.NE.AND.EX P1, PT, RZ, UR9, PT, P1 ;  /* 0x00000009ff007c0c */ /* 0x000fe2000bf25310 */
[----:B------:R-:W-:Y:S01]  /*a100*/  IMAD.WIDE.U32 R4, R7, UR4, R16 ;  /* 0x0000000407047c25 */ /* 0x000fe2000f8e0010 */
[----:B------:R-:W-:-:S03]  /*a110*/  ULDC UR4, c[0x0][0x150] ;  /* 0x0000540000047ab9 */ /* 0x000fc60000000800 */
[----:B------:R-:W-:Y:S02]  /*a120*/  IMAD R7, R7, UR5, R6 ;  /* 0x0000000507077c24 */ /* 0x000fe4000f8e0206 */
[----:B------:R-:W-:Y:S01]  /*a130*/  FMUL R6, R9, UR4 ;  /* 0x0000000409067c20 */ /* 0x000fe20008400000 */
[----:B------:R-:W-:Y:S01]  /*a140*/  ULDC UR4, c[0x0][0x618] ;  /* 0x0001860000047ab9 */ /* 0x000fe20000000800 */
[----:B------:R-:W-:Y:S01]  /*a150*/  ULDC UR5, c[0x0][0x154] ;  /* 0x0000550000057ab9 */ /* 0x000fe20000000800 */
[----:B------:R-:W-:-:S03]  /*a160*/  IMAD.IADD R5, R5, 0x1, R7 ;  /* 0x0000000105057824 */ /* 0x000fc600078e0207 */
[----:B------:R-:W3:Y:S02]  /*a170*/  F2I.U32.TRUNC.NTZ R6, R6 ;  /* 0x0000000600067305 */ /* 0x000ee4000020f000 */
[----:B------:R-:W-:Y:S02]  /*a180*/  SHF.R.U64 R9, R4, UR4, R5 ;  /* 0x0000000404097c19 */ /* 0x000fe40008001205 */
[----:B-1----:R-:W-:-:S05]  /*a190*/  I2FP.F32.U32 R4, R14 ;  /* 0x0000000e00047245 */ /* 0x002fca0000201000 */
[----:B------:R-:W-:Y:S01]  /*a1a0*/  FMUL R22, R4, UR5 ;  /* 0x0000000504167c20 */ /* 0x000fe20008400000 */
[----:B------:R-:W-:Y:S01]  /*a1b0*/  SHF.R.U32.HI R4, RZ, UR4, R5 ;  /* 0x00000004ff047c19 */ /* 0x000fe20008011605 */
[----:B------:R-:W-:-:S03]  /*a1c0*/  ULDC UR4, c[0x0][0x658] ;  /* 0x0001960000047ab9 */ /* 0x000fc60000000800 */
[--C-:B------:R-:W-:Y:S01]  /*a1d0*/  SHF.R.U64 R20, R9, UR6, R4.reuse ;  /* 0x0000000609147c19 */ /* 0x100fe20008001204 */
[----:B------:R-:W1:Y:S01]  /*a1e0*/  F2I.U32.TRUNC.NTZ R22, R22 ;  /* 0x0000001600167305 */ /* 0x000e62000020f000 */
[----:B------:R-:W-:Y:S01]  /*a1f0*/  SHF.R.U32.HI R5, RZ, UR6, R4 ;  /* 0x00000006ff057c19 */ /* 0x000fe20008011604 */
[----:B---3--:R-:W-:-:S03]  /*a200*/  IMAD.MOV R6, RZ, RZ, -R6 ;  /* 0x000000ffff067224 */ /* 0x008fc600078e0a06 */
[----:B------:R-:W-:Y:S01]  /*a210*/  SHF.R.U64 R19, R20, UR4, R5 ;  /* 0x0000000414137c19 */ /* 0x000fe20008001205 */
[----:B--2---:R-:W-:Y:S01]  /*a220*/  IMAD R15, R24, R6, R15 ;  /* 0x00000006180f7224 */ /* 0x004fe200078e020f */
[----:B------:R-:W-:-:S03]  /*a230*/  SHF.R.U32.HI R23, RZ, UR4, R5 ;  /* 0x00000004ff177c19 */ /* 0x000fc60008011605 */
[----:B------:R-:W-:Y:S02]  /*a240*/  IMAD.MOV.U32 R4, RZ, RZ, R19 ;  /* 0x000000ffff047224 */ /* 0x000fe400078e0013 */
[----:B------:R-:W-:Y:S01]  /*a250*/  IMAD.MOV.U32 R5, RZ, RZ, R23 ;  /* 0x000000ffff057224 */ /* 0x000fe200078e0017 */
[----:B-1----:R-:W-:Y:S06]  /*a260*/  @!P1 BRA `(.L_x_72) ;  /* 0x0000000000289947 */ /* 0x002fec0003800000 */
[----:B------:R-:W-:Y:S02]  /*a270*/  ULDC UR4, c[0x0][0x64c] ;  /* 0x0001930000047ab9 */ /* 0x000fe40000000800 */
[----:B------:R-:W-:-:S05]  /*a280*/  IADD3 R5, P1, R19, UR4, RZ ;  /* 0x0000000413057c10 */ /* 0x000fca000ff3e0ff */
[----:B------:R-:W-:-:S04]  /*a290*/  IMAD.X R23, RZ, RZ, R23, P1 ;  /* 0x000000ffff177224 */ /* 0x000fc800008e0617 */
[----:B------:R-:W-:-:S04]  /*a2a0*/  IMAD.WIDE.U32 R6, R23, UR8, RZ ;  /* 0x0000000817067c25 */ /* 0x000fc8000f8e00ff */
[----:B------:R-:W-:-:S04]  /*a2b0*/  IMAD.WIDE.U32 R6, P1, R5, UR9, R6 ;  /* 0x0000000905067c25 */ /* 0x000fc8000f820006 */
[----:B------:R-:W-:-:S04]  /*a2c0*/  IMAD.WIDE.U32 R4, R5, UR8, RZ ;  /* 0x0000000805047c25 */ /* 0x000fc8000f8e00ff */
[----:B------:R-:W-:Y:S01]  /*a2d0*/  IMAD.MOV.U32 R4, RZ, RZ, R7 ;  /* 0x000000ffff047224 */ /* 0x000fe200078e0007 */
[----:B------:R-:W-:Y:S01]  /*a2e0*/  IADD3 RZ, P3, R5, R6, RZ ;  /* 0x0000000605ff7210 */ /* 0x000fe20007f7e0ff */
[----:B------:R-:W-:-:S04]  /*a2f0*/  IMAD.X R5, RZ, RZ, RZ, P1 ;  /* 0x000000ffff057224 */ /* 0x000fc800008e06ff */
[----:B------:R-:W-:-:S08]  /*a300*/  IMAD.WIDE.U32.X R4, R23, UR9, R4, P3 ;  /* 0x0000000917047c25 */ /* 0x000fd000098e0404 */
.L_x_72:
[----:B------:R-:W-:Y:S01]  /*a310*/  ISETP.NE.AND P1, PT, R2, 0x1, PT ;  /* 0x000000010200780c */ /* 0x000fe20003f25270 */
[----:B------:R-:W-:Y:S01]  /*a320*/  ULDC UR4, c[0x0][0x648] ;  /* 0x0001920000047ab9 */ /* 0x000fe20000000800 */
[----:B------:R-:W-:Y:S01]  /*a330*/  LOP3.LUT R20, R20, UR16, RZ, 0xc0, !PT ;  /* 0x0000001014147c12 */ /* 0x000fe2000f8ec0ff */
[----:B------:R-:W-:Y:S01]  /*a340*/  IMAD.MOV R22, RZ, RZ, -R22 ;  /* 0x000000ffff167224 */ /* 0x000fe200078e0a16 */
[----:B------:R-:W-:Y:S01]  /*a350*/  SHF.R.U64 R5, R4, UR4, R5 ;  /* 0x0000000404057c19 */ /* 0x000fe20008001205 */
[----:B------:R-:W-:Y:S01]  /*a360*/  ULDC UR4, c[0x0][0x638] ;  /* 0x00018e0000047ab9 */ /* 0x000fe20000000800 */
[----:B------:R-:W-:Y:S01]  /*a370*/  LOP3.LUT R6, R9, UR15, RZ, 0xc0, !PT ;  /* 0x0000000f09067c12 */ /* 0x000fe2000f8ec0ff */
[----:B------:R-:W-:Y:S02]  /*a380*/  ULDC UR5, c[0x0][0x610] ;  /* 0x0001840000057ab9 */ /* 0x000fe40000000800 */
[----:B------:R-:W-:Y:S02]  /*a390*/  IMAD.MOV R4, RZ, RZ, -R5 ;  /* 0x000000ffff047224 */ /* 0x000fe400078e0a05 */
[----:B------:R-:W-:-:S02]  /*a3a0*/  IMAD R20, R5, UR17, R20 ;  /* 0x0000001105147c24 */ /* 0x000fc4000f8e0214 */
[----:B0-----:R-:W-:Y:S02]  /*a3b0*/  @P1 IMAD R15, R21, R22, R14 ;  /* 0x00000016150f1224 */ /* 0x001fe400078e020e */
[----:B------:R-:W-:Y:S01]  /*a3c0*/  IMAD R19, R4, UR4, R19 ;  /* 0x0000000404137c24 */ /* 0x000fe2000f8e0213 */
[----:B------:R-:W-:Y:S01]  /*a3d0*/  ULDC UR4, c[0x0][0x600] ;  /* 0x0001800000047ab9 */ /* 0x000fe20000000800 */
[----:B------:R-:W-:Y:S02]  /*a3e0*/  IMAD R15, R20, UR5, R15 ;  /* 0x00000005140f7c24 */ /* 0x000fe4000f8e020f */
[----:B------:R-:W-:Y:S02]  /*a3f0*/  IMAD R6, R19, UR4, R6 ;  /* 0x0000000413067c24 */ /* 0x000fe4000f8e0206 */
[----:B------:R-:W-:-:S03]  /*a400*/  IMAD.MOV.U32 R4, RZ, RZ, 0x1 ;  /* 0x00000001ff047424 */ /* 0x000fc600078e00ff */
[----:B------:R-:W-:Y:S02]  /*a410*/  SEL R20, R6, R15, !P1 ;  /* 0x0000000f06147207 */ /* 0x000fe40004800000 */
[----:B------:R-:W-:-:S07]  /*a420*/  SEL R19, R15, R6, !P1 ;  /* 0x000000060f137207 */ /* 0x000fce0004800000 */
.L_x_70:
[----:B------:R-:W-:Y:S05]  /*a430*/  BSYNC B1 ;  /* 0x0000000000017941 */ /* 0x000fea0003800000 */
.L_x_69:
[----:B------:R-:W-:-:S13]  /*a440*/  LOP3.LUT P1, RZ, R4, 0xff, RZ, 0xc0, !PT ;  /* 0x000000ff04ff7812 */ /* 0x000fda000782c0ff */
[----:B------:R-:W-:Y:S05]  /*a450*/  @P1 BRA `(.L_x_73) ;  /* 0xfffffff4004c1947 */ /* 0x000fea000383ffff */
[----:B------:R-:W-:Y:S05]  /*a460*/  BSYNC B0 ;  /* 0x0000000000007941 */ /* 0x000fea0003800000 */
.L_x_61:
[----:B------:R-:W-:-:S03]  /*a470*/  UMOV UR4, 0xffffffff ;  /* 0xffffffff00047882 */ /* 0x000fc60000000000 */
[----:B------:R-:W-:Y:S05]  /*a480*/  BRA.DIV UR4, `(.L_x_74) ;  /* 0x0000000a04a47947 */ /* 0x000fea000b800000 */
[----:B------:R-:W-:-:S13]  /*a490*/  ELECT P6, URZ, PT ;  /* 0x00000000003f782f */ /* 0x000fda00038c0000 */
.L_x_99:
[----:B------:R-:W-:Y:S04]  /*a4a0*/  BSSY B0, `(.L_x_75) ;  /* 0x000008e000007945 */ /* 0x000fe80003800000 */
[----:B------:R-:W-:Y:S05]  /*a4b0*/  @!P6 BRA `(.L_x_76) ;  /* 0x000000080030e947 */ /* 0x000fea0003800000 */
[----:B------:R-:W-:-:S04]  /*a4c0*/  LOP3.LUT R18, R18, 0x2, RZ, 0xfc, !PT ;  /* 0x0000000212127812 */ /* 0x000fc800078efcff */
[----:B------:R-:W-:-:S13]  /*a4d0*/  ISETP.NE.AND P0, PT, R18, 0x3, PT ;  /* 0x000000031200780c */ /* 0x000fda0003f05270 */
[----:B------:R-:W-:Y:S05]  /*a4e0*/  @!P0 BRA `(.L_x_77) ;  /* 0x0000000000048947 */ /* 0x000fea0003800000 */
[----:B------:R-:W-:Y:S01]  /*a4f0*/  BPT.TRAP 0x1 ;  /* 0x000000040000795c */ /* 0x000fe20000300000 */
.L_x_77:
[----:B------:R-:W0:Y:S01]  /*a500*/  S2R R3, SR_CgaCtaId ;  /* 0x0000000000037919 */ /* 0x000e220000008800 */
[----:B------:R-:W-:-:S04]  /*a510*/  MOV R2, 0x400 ;  /* 0x0000040000027802 */ /* 0x000fc80000000f00 */
[----:B0-----:R-:W-:Y:S02]  /*a520*/  LEA R3, R3, R2, 0x18 ;  /* 0x0000000203037211 */ /* 0x001fe400078ec0ff */
[----:B------:R-:W-:-:S03]  /*a530*/  SHF.L.U32 R2, R0, 0x1f, RZ ;  /* 0x0000001f00027819 */ /* 0x000fc600000006ff */
[----:B------:R-:W-:-:S04]  /*a540*/  VIADD R3, R3, 0x78 ;  /* 0x0000007803037836 */ /* 0x000fc80000000000 */
[C---:B------:R-:W-:Y:S02]  /*a550*/  IMAD R7, R12.reuse, 0x8, R3 ;  /* 0x000000080c077824 */ /* 0x040fe400078e0203 */
[----:B------:R-:W-:Y:S02]  /*a560*/  VIADD R12, R12, 0x1 ;  /* 0x000000010c0c7836 */ /* 0x000fe40000000000 */
[----:B------:R-:W0:Y:S03]  /*a570*/  SYNCS.PHASECHK.TRANS64.TRYWAIT P0, [R7+URZ], R2 ;  /* 0x00000002070075a7 */ /* 0x000e26000800017f */
[----:B------:R-:W-:-:S04]  /*a580*/  ISETP.NE.AND P1, PT, R12, 0xf, PT ;  /* 0x0000000f0c00780c */ /* 0x000fc80003f25270 */
[----:B------:R-:W-:Y:S02]  /*a590*/  SEL R5, RZ, 0x1, P1 ;  /* 0x00000001ff057807 */ /* 0x000fe40000800000 */
[----:B------:R-:W-:Y:S02]  /*a5a0*/  SEL R12, R12, RZ, P1 ;  /* 0x000000ff0c0c7207 */ /* 0x000fe40000800000 */
[----:B------:R-:W-:-:S03]  /*a5b0*/  LOP3.LUT R5, R0, R5, RZ, 0x3c, !PT ;  /* 0x0000000500057212 */ /* 0x000fc600078e3cff */
[----:B------:R-:W-:Y:S01]  /*a5c0*/  IMAD R9, R12, 0x8, R3 ;  /* 0x000000080c097824 */ /* 0x000fe200078e0203 */
[----:B------:R-:W-:Y:S01]  /*a5d0*/  SHF.L.U32 R4, R5, 0x1f, RZ ;  /* 0x0000001f05047819 */ /* 0x000fe200000006ff */
[----:B0-----:R-:W-:Y:S06]  /*a5e0*/  @!P0 BRA `(.L_x_78) ;  /* 0x00000008006c8947 */ /* 0x001fec0003800000 */
.L_x_100:
[----:B------:R-:W1:Y:S01]  /*a5f0*/  SYNCS.PHASECHK.TRANS64.TRYWAIT P0, [R9+URZ], R4 ;  /* 0x00000004090075a7 */ /* 0x000e62000800017f */
[----:B------:R-:W-:-:S05]  /*a600*/  VIADD R0, R12, 0x1 ;  /* 0x000000010c007836 */ /* 0x000fca0000000000 */
[----:B------:R-:W-:-:S04]  /*a610*/  ISETP.NE.AND P1, PT, R0, 0xf, PT ;  /* 0x0000000f0000780c */ /* 0x000fc80003f25270 */
[----:B0-----:R-:W-:Y:S02]  /*a620*/  SEL R2, RZ, 0x1, P1 ;  /* 0x00000001ff027807 */ /* 0x001fe40000800000 */
[----:B------:R-:W-:Y:S02]  /*a630*/  SEL R0, R0, RZ, P1 ;  /* 0x000000ff00007207 */ /* 0x000fe40000800000 */
[----:B------:R-:W-:-:S03]  /*a640*/  LOP3.LUT R7, R5, R2, RZ, 0x3c, !PT ;  /* 0x0000000205077212 */ /* 0x000fc600078e3cff */
[----:B------:R-:W-:Y:S01]  /*a650*/  IMAD R6, R0, 0x8, R3 ;  /* 0x0000000800067824 */ /* 0x000fe200078e0203 */
[----:B------:R-:W-:Y:S01]  /*a660*/  SHF.L.U32 R5, R7, 0x1f, RZ ;  /* 0x0000001f07057819 */ /* 0x000fe200000006ff */
[----:B-1----:R-:W-:Y:S06]  /*a670*/  @!P0 BRA `(.L_x_79) ;  /* 0x00000008005c8947 */ /* 0x002fec0003800000 */
.L_x_101:
[----:B------:R-:W1:Y:S01]  /*a680*/  SYNCS.PHASECHK.TRANS64.TRYWAIT P0, [R6+URZ], R5 ;  /* 0x00000005060075a7 */ /* 0x000e62000800017f */
[----:B------:R-:W-:-:S05]  /*a690*/  VIADD R0, R0, 0x1 ;  /* 0x0000000100007836 */ /* 0x000fca0000000000 */
[----:B------:R-:W-:-:S04]  /*a6a0*/  ISETP.NE.AND P1, PT, R0, 0xf, PT ;  /* 0x0000000f0000780c */ /* 0x000fc80003f25270 */
[----:B------:R-:W-:Y:S02]  /*a6b0*/  SEL R2, RZ, 0x1, P1 ;  /* 0x00000001ff027807 */ /* 0x000fe40000800000 */
[----:B------:R-:W-:Y:S02]  /*a6c0*/  SEL R0, R0, RZ, P1 ;  /* 0x000000ff00007207 */ /* 0x000fe40000800000 */
[----:B------:R-:W-:-:S03]  /*a6d0*/  LOP3.LUT R7, R7, R2, RZ, 0x3c, !PT ;  /* 0x0000000207077212 */ /* 0x000fc600078e3cff */
[----:B0-----:R-:W-:Y:S01]  /*a6e0*/  IMAD R9, R0, 0x8, R3 ;  /* 0x0000000800097824 */ /* 0x001fe200078e0203 */
[----:B------:R-:W-:Y:S01]  /*a6f0*/  SHF.L.U32 R4, R7, 0x1f, RZ ;  /* 0x0000001f07047819 */ /* 0x000fe200000006ff */
[----:B-1----:R-:W-:Y:S06]  /*a700*/  @!P0 BRA `(.L_x_80) ;  /* 0x00000008004c8947 */ /* 0x002fec0003800000 */
.L_x_102:
        /* <DEDUP_REMOVED lines=9> */
.L_x_103:
        /* <DEDUP_REMOVED lines=9> */
.L_x_104:
        /* <DEDUP_REMOVED lines=9> */
.L_x_105:
        /* <DEDUP_REMOVED lines=9> */
.L_x_106:
        /* <DEDUP_REMOVED lines=9> */
.L_x_107:
        /* <DEDUP_REMOVED lines=9> */
.L_x_108:
        /* <DEDUP_REMOVED lines=9> */
.L_x_109:
        /* <DEDUP_REMOVED lines=9> */
.L_x_110:
        /* <DEDUP_REMOVED lines=9> */
.L_x_111:
        /* <DEDUP_REMOVED lines=9> */
.L_x_112:
[----:B------:R-:W1:Y:S01]  /*acb0*/  SYNCS.PHASECHK.TRANS64.TRYWAIT P0, [R9+URZ], R4 ;  /* 0x00000004090075a7 */ /* 0x000e62000800017f */
[----:B------:R-:W-:-:S05]  /*acc0*/  VIADD R0, R0, 0x1 ;  /* 0x0000000100007836 */ /* 0x000fca0000000000 */
[----:B------:R-:W-:-:S04]  /*acd0*/  ISETP.NE.AND P1, PT, R0, 0xf, PT ;  /* 0x0000000f0000780c */ /* 0x000fc80003f25270 */
[----:B------:R-:W-:Y:S02]  /*ace0*/  SEL R2, RZ, 0x1, P1 ;  /* 0x00000001ff027807 */ /* 0x000fe40000800000 */
[----:B------:R-:W-:Y:S02]  /*acf0*/  SEL R0, R0, RZ, P1 ;  /* 0x000000ff00007207 */ /* 0x000fe40000800000 */
[----:B------:R-:W-:Y:S01]  /*ad00*/  LOP3.LUT R2, R7, R2, RZ, 0x3c, !PT ;  /* 0x0000000207027212 */ /* 0x000fe200078e3cff */
[----:B-1----:R-:W-:Y:S06]  /*ad10*/  @!P0 BRA `(.L_x_91) ;  /* 0x0000000400a48947 */ /* 0x002fec0003800000 */
.L_x_113:
[----:B------:R-:W-:Y:S01]  /*ad20*/  IMAD R3, R0, 0x8, R3 ;  /* 0x0000000800037824 */ /* 0x000fe200078e0203 */
[----:B------:R-:W-:-:S07]  /*ad30*/  SHF.L.U32 R0, R2, 0x1f, RZ ;  /* 0x0000001f02007819 */ /* 0x000fce00000006ff */
.L_x_92:
[----:B--2---:R2:W3:Y:S02]  /*ad40*/  SYNCS.PHASECHK.TRANS64.TRYWAIT P0, [R3+URZ], R0 ;  /* 0x00000000030075a7 */ /* 0x0044e4000800017f */
[----:B---3--:R-:W-:Y:S05]  /*ad50*/  @!P0 NANOSLEEP.SYNCS 0x989680 ;  /* 0x009896800000895d */ /* 0x008fea0003900000 */
[----:B------:R-:W3:Y:S02]  /*ad60*/  @!P0 SYNCS.PHASECHK.TRANS64 P0, [R3+URZ], R0 ;  /* 0x00000000030085a7 */ /* 0x000ee4000800007f */
[----:B---3--:R-:W-:Y:S05]  /*ad70*/  @!P0 BRA `(.L_x_92) ;  /* 0xfffffffc00f08947 */ /* 0x008fea000383ffff */
.L_x_76:
[----:B------:R-:W-:Y:S05]  /*ad80*/  BSYNC B0 ;  /* 0x0000000000007941 */ /* 0x000fea0003800000 */
.L_x_75:
[----:B------:R-:W-:Y:S05]  /*ad90*/  EXIT ;  /* 0x000000000000794d */ /* 0x000fea0003800000 */
.L_x_18:
[----:B-1----:R1:W2:Y:S02]  /*ada0*/  SYNCS.PHASECHK.TRANS64.TRYWAIT P1, [R3+URZ], R0 ;  /* 0x00000000030075a7 */ /* 0x0022a4000802017f */
[----:B--2---:R-:W-:Y:S05]  /*adb0*/  @!P1 NANOSLEEP.SYNCS 0x989680 ;  /* 0x009896800000995d */ /* 0x004fea0003900000 */
[----:B------:R-:W2:Y:S02]  /*adc0*/  @!P1 SYNCS.PHASECHK.TRANS64 P1, [R3+URZ], R0 ;  /* 0x00000000030095a7 */ /* 0x000ea4000802007f */
[----:B--2---:R-:W-:Y:S05]  /*add0*/  @!P1 BRA `(.L_x_18) ;  /* 0xfffffffc00f09947 */ /* 0x004fea000383ffff */
[----:B------:R-:W-:Y:S05]  /*ade0*/  BRA `(.L_x_17) ;  /* 0xffffff68001c7947 */ /* 0x000fea000383ffff */
.L_x_23:
[----:B-1----:R-:W-:-:S04]  /*adf0*/  IMAD.U32 R4, RZ, RZ, UR8 ;  /* 0x00000008ff047e24 */ /* 0x002fc8000f8e00ff */
[----:B------:R1:W2:Y:S03]  /*ae00*/  SYNCS.PHASECHK.TRANS64.TRYWAIT P1, [R4+URZ], R3 ;  /* 0x00000003040075a7 */ /* 0x0002a6000802017f */
[----:B--2---:R-:W-:Y:S05]  /*ae10*/  @!P1 NANOSLEEP.SYNCS 0x989680 ;  /* 0x009896800000995d */ /* 0x004fea0003900000 */
[----:B------:R-:W2:Y:S02]  /*ae20*/  @!P1 SYNCS.PHASECHK.TRANS64 P1, [R4+URZ], R3 ;  /* 0x00000003040095a7 */ /* 0x000ea4000802007f */
[----:B--2---:R-:W-:Y:S05]  /*ae30*/  @!P1 BRA `(.L_x_23) ;  /* 0xfffffffc00ec9947 */ /* 0x004fea000383ffff */
[----:B------:R-:W-:Y:S05]  /*ae40*/  BRA `(.L_x_22) ;  /* 0xffffff6c00cc7947 */ /* 0x000fea000383ffff */
.L_x_62:
[----:B------:R-:W-:Y:S01]  /*ae50*/  BSSY B1, `(.L_x_93) ;  /* 0x0000006000017945 */ /* 0x000fe20003800000 */
[----:B------:R-:W-:-:S07]  /*ae60*/  IMAD.MOV.U32 R15, RZ, RZ, -0x1 ;  /* 0xffffffffff0f7424 */ /* 0x000fce00078e00ff */
[----:B------:R-:W-:Y:S05]  /*ae70*/  WARPSYNC.COLLECTIVE R15, `(.L_x_94) ;  /* 0x000000000f0c7348 */ /* 0x000fea0003c00000 */
[----:B------:R-:W-:Y:S02]  /*ae80*/  ELECT P6, UR62, PT ;  /* 0x00000000003e782f */ /* 0x000fe400038c0000 */
[----:B------:R-:W-:Y:S01]  /*ae90*/  MOV R14, UR62 ;  /* 0x0000003e000e7c02 */ /* 0x000fe20008000f00 */
[----:B------:R-:W-:Y:S10]  /*aea0*/  ENDCOLLECTIVE ;  /* 0x000000000000791b */ /* 0x000ff40003800000 */
.L_x_94:
[----:B------:R-:W-:Y:S05]  /*aeb0*/  BSYNC B1 ;  /* 0x0000000000017941 */ /* 0x000fea0003800000 */
.L_x_93:
[----:B------:R-:W-:Y:S05]  /*aec0*/  BRA `(.L_x_95) ;  /* 0xffffffe800bc7947 */ /* 0x000fea000383ffff */
.L_x_65:
[----:B0-----:R0:W1:Y:S02]  /*aed0*/  SYNCS.PHASECHK.TRANS64.TRYWAIT P1, [R14+URZ+0x78], R7 ;  /* 0x000078070e0075a7 */ /* 0x001064000802017f */
[----:B-1----:R-:W-:Y:S05]  /*aee0*/  @!P1 NANOSLEEP.SYNCS 0x989680 ;  /* 0x009896800000995d */ /* 0x002fea0003900000 */
[----:B------:R-:W1:Y:S02]  /*aef0*/  @!P1 SYNCS.PHASECHK.TRANS64 P1, [R14+URZ+0x78], R7 ;  /* 0x000078070e0095a7 */ /* 0x000e64000802007f */
[----:B-1----:R-:W-:Y:S05]  /*af00*/  @!P1 BRA `(.L_x_65) ;  /* 0xfffffffc00f09947 */ /* 0x002fea000383ffff */
[----:B------:R-:W-:Y:S05]  /*af10*/  BRA `(.L_x_96) ;  /* 0xffffffe800f07947 */ /* 0x000fea000383ffff */
.L_x_74:
[----:B------:R-:W-:Y:S01]  /*af20*/  BSSY B0, `(.L_x_97) ;  /* 0x0000006000007945 */ /* 0x000fe20003800000 */
[----:B------:R-:W-:-:S07]  /*af30*/  IMAD.MOV.U32 R15, RZ, RZ, -0x1 ;  /* 0xffffffffff0f7424 */ /* 0x000fce00078e00ff */
[----:B------:R-:W-:Y:S05]  /*af40*/  WARPSYNC.COLLECTIVE R15, `(.L_x_98) ;  /* 0x000000000f0c7348 */ /* 0x000fea0003c00000 */
[----:B------:R-:W-:Y:S02]  /*af50*/  ELECT P6, UR62, PT ;  /* 0x00000000003e782f */ /* 0x000fe400038c0000 */
[----:B------:R-:W-:Y:S01]  /*af60*/  MOV R14, UR62 ;  /* 0x0000003e000e7c02 */ /* 0x000fe20008000f00 */
[----:B------:R-:W-:Y:S10]  /*af70*/  ENDCOLLECTIVE ;  /* 0x000000000000791b */ /* 0x000ff40003800000 */
.L_x_98:
[----:B------:R-:W-:Y:S05]  /*af80*/  BSYNC B0 ;  /* 0x0000000000007941 */ /* 0x000fea0003800000 */
.L_x_97:
[----:B------:R-:W-:Y:S05]  /*af90*/  BRA `(.L_x_99) ;  /* 0xfffffff400407947 */ /* 0x000fea000383ffff */
.L_x_78:
[----:B0-----:R0:W1:Y:S02]  /*afa0*/  SYNCS.PHASECHK.TRANS64.TRYWAIT P0, [R7+URZ], R2 ;  /* 0x00000002070075a7 */ /* 0x001064000800017f */
[----:B-1----:R-:W-:Y:S05]  /*afb0*/  @!P0 NANOSLEEP.SYNCS 0x989680 ;  /* 0x009896800000895d */ /* 0x002fea0003900000 */
[----:B------:R-:W1:Y:S02]  /*afc0*/  @!P0 SYNCS.PHASECHK.TRANS64 P0, [R7+URZ], R2 ;  /* 0x00000002070085a7 */ /* 0x000e64000800007f */
[----:B-1----:R-:W-:Y:S05]  /*afd0*/  @!P0 BRA `(.L_x_78) ;  /* 0xfffffffc00f08947 */ /* 0x002fea000383ffff */
[----:B------:R-:W-:Y:S05]  /*afe0*/  BRA `(.L_x_100) ;  /* 0xfffffff400807947 */ /* 0x000fea000383ffff */
.L_x_79:
[----:B0-----:R0:W1:Y:S02]  /*aff0*/  SYNCS.PHASECHK.TRANS64.TRYWAIT P0, [R9+URZ], R4 ;  /* 0x00000004090075a7 */ /* 0x001064000800017f */
[----:B-1----:R-:W-:Y:S05]  /*b000*/  @!P0 NANOSLEEP.SYNCS 0x989680 ;  /* 0x009896800000895d */ /* 0x002fea0003900000 */
[----:B------:R-:W1:Y:S02]  /*b010*/  @!P0 SYNCS.PHASECHK.TRANS64 P0, [R9+URZ], R4 ;  /* 0x00000004090085a7 */ /* 0x000e64000800007f */
[----:B-1----:R-:W-:Y:S05]  /*b020*/  @!P0 BRA `(.L_x_79) ;  /* 0xfffffffc00f08947 */ /* 0x002fea000383ffff */
[----:B------:R-:W-:Y:S05]  /*b030*/  BRA `(.L_x_101) ;  /* 0xfffffff400907947 */ /* 0x000fea000383ffff */
.L_x_80:
[----:B0-----:R0:W1:Y:S02]  /*b040*/  SYNCS.PHASECHK.TRANS64.TRYWAIT P0, [R6+URZ], R5 ;  /* 0x00000005060075a7 */ /* 0x001064000800017f */
[----:B-1----:R-:W-:Y:S05]  /*b050*/  @!P0 NANOSLEEP.SYNCS 0x989680 ;  /* 0x009896800000895d */ /* 0x002fea0003900000 */
[----:B------:R-:W1:Y:S02]  /*b060*/  @!P0 SYNCS.PHASECHK.TRANS64 P0, [R6+URZ], R5 ;  /* 0x00000005060085a7 */ /* 0x000e64000800007f */
[----:B-1----:R-:W-:Y:S05]  /*b070*/  @!P0 BRA `(.L_x_80) ;  /* 0xfffffffc00f08947 */ /* 0x002fea000383ffff */
[----:B------:R-:W-:Y:S05]  /*b080*/  BRA `(.L_x_102) ;  /* 0xfffffff400a07947 */ /* 0x000fea000383ffff */
.L_x_81:
[----:B0-----:R0:W1:Y:S02]  /*b090*/  SYNCS.PHASECHK.TRANS64.TRYWAIT P0, [R9+URZ], R4 ;  /* 0x00000004090075a7 */ /* 0x001064000800017f */
[----:B-1----:R-:W-:Y:S05]  /*b0a0*/  @!P0 NANOSLEEP.SYNCS 0x989680 ;  /* 0x009896800000895d */ /* 0x002fea0003900000 */
[----:B------:R-:W1:Y:S02]  /*b0b0*/  @!P0 SYNCS.PHASECHK.TRANS64 P0, [R9+URZ], R4 ;  /* 0x00000004090085a7 */ /* 0x000e64000800007f */
[----:B-1----:R-:W-:Y:S05]  /*b0c0*/  @!P0 BRA `(.L_x_81) ;  /* 0xfffffffc00f08947 */ /* 0x002fea000383ffff */
[----:B------:R-:W-:Y:S05]  /*b0d0*/  BRA `(.L_x_103) ;  /* 0xfffffff400b07947 */ /* 0x000fea000383ffff */
.L_x_82:
[----:B0-----:R0:W1:Y:S02]  /*b0e0*/  SYNCS.PHASECHK.TRANS64.TRYWAIT P0, [R6+URZ], R5 ;  /* 0x00000005060075a7 */ /* 0x001064000800017f */
[----:B-1----:R-:W-:Y:S05]  /*b0f0*/  @!P0 NANOSLEEP.SYNCS 0x989680 ;  /* 0x009896800000895d */ /* 0x002fea0003900000 */
[----:B------:R-:W1:Y:S02]  /*b100*/  @!P0 SYNCS.PHASECHK.TRANS64 P0, [R6+URZ], R5 ;  /* 0x00000005060085a7 */ /* 0x000e64000800007f */
[----:B-1----:R-:W-:Y:S05]  /*b110*/  @!P0 BRA `(.L_x_82) ;  /* 0xfffffffc00f08947 */ /* 0x002fea000383ffff */
[----:B------:R-:W-:Y:S05]  /*b120*/  BRA `(.L_x_104) ;  /* 0xfffffff400c07947 */ /* 0x000fea000383ffff */
.L_x_83:
[----:B0-----:R0:W1:Y:S02]  /*b130*/  SYNCS.PHASECHK.TRANS64.TRYWAIT P0, [R9+URZ], R4 ;  /* 0x00000004090075a7 */ /* 0x001064000800017f */
[----:B-1----:R-:W-:Y:S05]  /*b140*/  @!P0 NANOSLEEP.SYNCS 0x989680 ;  /* 0x009896800000895d */ /* 0x002fea0003900000 */
[----:B------:R-:W1:Y:S02]  /*b150*/  @!P0 SYNCS.PHASECHK.TRANS64 P0, [R9+URZ], R4 ;  /* 0x00000004090085a7 */ /* 0x000e64000800007f */
[----:B-1----:R-:W-:Y:S05]  /*b160*/  @!P0 BRA `(.L_x_83) ;  /* 0xfffffffc00f08947 */ /* 0x002fea000383ffff */
[----:B------:R-:W-:Y:S05]  /*b170*/  BRA `(.L_x_105) ;  /* 0xfffffff400d07947 */ /* 0x000fea000383ffff */
.L_x_84:
[----:B0-----:R0:W1:Y:S02]  /*b180*/  SYNCS.PHASECHK.TRANS64.TRYWAIT P0, [R6+URZ], R5 ;  /* 0x00000005060075a7 */ /* 0x001064000800017f */
[----:B-1----:R-:W-:Y:S05]  /*b190*/  @!P0 NANOSLEEP.SYNCS 0x989680 ;  /* 0x009896800000895d */ /* 0x002fea0003900000 */
[----:B------:R-:W1:Y:S02]  /*b1a0*/  @!P0 SYNCS.PHASECHK.TRANS64 P0, [R6+URZ], R5 ;  /* 0x00000005060085a7 */ /* 0x000e64000800007f */
[----:B-1----:R-:W-:Y:S05]  /*b1b0*/  @!P0 BRA `(.L_x_84) ;  /* 0xfffffffc00f08947 */ /* 0x002fea000383ffff */
[----:B------:R-:W-:Y:S05]  /*b1c0*/  BRA `(.L_x_106) ;  /* 0xfffffff400e07947 */ /* 0x000fea000383ffff */
.L_x_85:
[----:B0-----:R0:W1:Y:S02]  /*b1d0*/  SYNCS.PHASECHK.TRANS64.TRYWAIT P0, [R9+URZ], R4 ;  /* 0x00000004090075a7 */ /* 0x001064000800017f */
[----:B-1----:R-:W-:Y:S05]  /*b1e0*/  @!P0 NANOSLEEP.SYNCS 0x989680 ;  /* 0x009896800000895d */ /* 0x002fea0003900000 */
[----:B------:R-:W1:Y:S02]  /*b1f0*/  @!P0 SYNCS.PHASECHK.TRANS64 P0, [R9+URZ], R4 ;  /* 0x00000004090085a7 */ /* 0x000e64000800007f */
[----:B-1----:R-:W-:Y:S05]  /*b200*/  @!P0 BRA `(.L_x_85) ;  /* 0xfffffffc00f08947 */ /* 0x002fea000383ffff */
[----:B------:R-:W-:Y:S05]  /*b210*/  BRA `(.L_x_107) ;  /* 0xfffffff400f07947 */ /* 0x000fea000383ffff */
.L_x_86:
[----:B0-----:R0:W1:Y:S02]  /*b220*/  SYNCS.PHASECHK.TRANS64.TRYWAIT P0, [R6+URZ], R5 ;  /* 0x00000005060075a7 */ /* 0x001064000800017f */
[----:B-1----:R-:W-:Y:S05]  /*b230*/  @!P0 NANOSLEEP.SYNCS 0x989680 ;  /* 0x009896800000895d */ /* 0x002fea0003900000 */
[----:B------:R-:W1:Y:S02]  /*b240*/  @!P0 SYNCS.PHASECHK.TRANS64 P0, [R6+URZ], R5 ;  /* 0x00000005060085a7 */ /* 0x000e64000800007f */
[----:B-1----:R-:W-:Y:S05]  /*b250*/  @!P0 BRA `(.L_x_86) ;  /* 0xfffffffc00f08947 */ /* 0x002fea000383ffff */
[----:B------:R-:W-:Y:S05]  /*b260*/  BRA `(.L_x_108) ;  /* 0xfffffff800007947 */ /* 0x000fea000383ffff */
.L_x_87:
[----:B0-----:R0:W1:Y:S02]  /*b270*/  SYNCS.PHASECHK.TRANS64.TRYWAIT P0, [R9+URZ], R4 ;  /* 0x00000004090075a7 */ /* 0x001064000800017f */
[----:B-1----:R-:W-:Y:S05]  /*b280*/  @!P0 NANOSLEEP.SYNCS 0x989680 ;  /* 0x009896800000895d */ /* 0x002fea0003900000 */
[----:B------:R-:W1:Y:S02]  /*b290*/  @!P0 SYNCS.PHASECHK.TRANS64 P0, [R9+URZ], R4 ;  /* 0x00000004090085a7 */ /* 0x000e64000800007f */
[----:B-1----:R-:W-:Y:S05]  /*b2a0*/  @!P0 BRA `(.L_x_87) ;  /* 0xfffffffc00f08947 */ /* 0x002fea000383ffff */
[----:B------:R-:W-:Y:S05]  /*b2b0*/  BRA `(.L_x_109) ;  /* 0xfffffff800107947 */ /* 0x000fea000383ffff */
.L_x_88:
[----:B0-----:R0:W1:Y:S02]  /*b2c0*/  SYNCS.PHASECHK.TRANS64.TRYWAIT P0, [R6+URZ], R5 ;  /* 0x00000005060075a7 */ /* 0x001064000800017f */
[----:B-1----:R-:W-:Y:S05]  /*b2d0*/  @!P0 NANOSLEEP.SYNCS 0x989680 ;  /* 0x009896800000895d */ /* 0x002fea0003900000 */
[----:B------:R-:W1:Y:S02]  /*b2e0*/  @!P0 SYNCS.PHASECHK.TRANS64 P0, [R6+URZ], R5 ;  /* 0x00000005060085a7 */ /* 0x000e64000800007f */
[----:B-1----:R-:W-:Y:S05]  /*b2f0*/  @!P0 BRA `(.L_x_88) ;  /* 0xfffffffc00f08947 */ /* 0x002fea000383ffff */
[----:B------:R-:W-:Y:S05]  /*b300*/  BRA `(.L_x_110) ;  /* 0xfffffff800207947 */ /* 0x000fea000383ffff */
.L_x_89:
[----:B0-----:R0:W1:Y:S02]  /*b310*/  SYNCS.PHASECHK.TRANS64.TRYWAIT P0, [R9+URZ], R4 ;  /* 0x00000004090075a7 */ /* 0x001064000800017f */
[----:B-1----:R-:W-:Y:S05]  /*b320*/  @!P0 NANOSLEEP.SYNCS 0x989680 ;  /* 0x009896800000895d */ /* 0x002fea0003900000 */
[----:B------:R-:W1:Y:S02]  /*b330*/  @!P0 SYNCS.PHASECHK.TRANS64 P0, [R9+URZ], R4 ;  /* 0x00000004090085a7 */ /* 0x000e64000800007f */
[----:B-1----:R-:W-:Y:S05]  /*b340*/  @!P0 BRA `(.L_x_89) ;  /* 0xfffffffc00f08947 */ /* 0x002fea000383ffff */
[----:B------:R-:W-:Y:S05]  /*b350*/  BRA `(.L_x_111) ;  /* 0xfffffff800307947 */ /* 0x000fea000383ffff */
.L_x_90:
[----:B0-----:R0:W1:Y:S02]  /*b360*/  SYNCS.PHASECHK.TRANS64.TRYWAIT P0, [R6+URZ], R5 ;  /* 0x00000005060075a7 */ /* 0x001064000800017f */
[----:B-1----:R-:W-:Y:S05]  /*b370*/  @!P0 NANOSLEEP.SYNCS 0x989680 ;  /* 0x009896800000895d */ /* 0x002fea0003900000 */
[----:B------:R-:W1:Y:S02]  /*b380*/  @!P0 SYNCS.PHASECHK.TRANS64 P0, [R6+URZ], R5 ;  /* 0x00000005060085a7 */ /* 0x000e64000800007f */
[----:B-1----:R-:W-:Y:S05]  /*b390*/  @!P0 BRA `(.L_x_90) ;  /* 0xfffffffc00f08947 */ /* 0x002fea000383ffff */
[----:B------:R-:W-:Y:S05]  /*b3a0*/  BRA `(.L_x_112) ;  /* 0xfffffff800407947 */ /* 0x000fea000383ffff */
.L_x_91:
[----:B-1----:R1:W2:Y:S02]  /*b3b0*/  SYNCS.PHASECHK.TRANS64.TRYWAIT P0, [R9+URZ], R4 ;  /* 0x00000004090075a7 */ /* 0x0022a4000800017f */
[----:B--2---:R-:W-:Y:S05]  /*b3c0*/  @!P0 NANOSLEEP.SYNCS 0x989680 ;  /* 0x009896800000895d */ /* 0x004fea0003900000 */
[----:B------:R-:W2:Y:S02]  /*b3d0*/  @!P0 SYNCS.PHASECHK.TRANS64 P0, [R9+URZ], R4 ;  /* 0x00000004090085a7 */ /* 0x000ea4000800007f */
[----:B--2---:R-:W-:Y:S05]  /*b3e0*/  @!P0 BRA `(.L_x_91) ;  /* 0xfffffffc00f08947 */ /* 0x004fea000383ffff */
[----:B------:R-:W-:Y:S05]  /*b3f0*/  BRA `(.L_x_113) ;  /* 0xfffffff800487947 */ /* 0x000fea000383ffff */
.L_x_114:
[----:B------:R-:W-:-:S00]  /*b400*/  BRA `(.L_x_114) ;  /* 0xfffffffc00fc7947 */ /* 0x000fc0000383ffff */
[----:B------:R-:W-:-:S00]  /*b410*/  NOP ;  /* 0x0000000000007918 */ /* 0x000fc00000000000 */
        /* <DEDUP_REMOVED lines=14> */
.L_x_115:


//--------------------- .nv.global.init           --------------------------
	.section	.nv.global.init,"aw",@progbits
.nv.global.init:
	.type		$str$22,@object
	.size		$str$22,($str$23 - $str$22)
$str$22:
        /*0000*/ 	.byte	0x6b, 0x5f, 0x74, 0x69, 0x6c, 0x65, 0x5f, 0x63, 0x6f, 0x75, 0x6e, 0x74, 0x20, 0x3e, 0x3d, 0x20
        /*0010*/ 	.byte	0x31, 0x00
	.type		$str$23,@object
	.size		$str$23,(__unnamed_1 - $str$23)
$str$23:
        /*0012*/ 	.byte	0x2f, 0x74, 0x6d, 0x70, 0x2f, 0x63, 0x75, 0x74, 0x6c, 0x61, 0x73, 0x73, 0x5f, 0x73, 0x77, 0x65
        /*0022*/ 	.byte	0x65, 0x70, 0x5f, 0x73, 0x72, 0x63, 0x2f, 0x69, 0x6e, 0x63, 0x6c, 0x75, 0x64, 0x65, 0x2f, 0x63
        /*0032*/ 	.byte	0x75, 0x74, 0x6c, 0x61, 0x73, 0x73, 0x2f, 0x67, 0x65, 0x6d, 0x6d, 0x2f, 0x63, 0x6f, 0x6c, 0x6c
        /*0042*/ 	.byte	0x65, 0x63, 0x74, 0x69, 0x76, 0x65, 0x2f, 0x73, 0x6d, 0x39, 0x30, 0x5f, 0x6d, 0x6d, 0x61, 0x5f
        /*0052*/ 	.byte	0x74, 0x6d, 0x61, 0x5f, 0x67, 0x6d, 0x6d, 0x61, 0x5f, 0x73, 0x73, 0x5f, 0x77, 0x61, 0x72, 0x70
        /*0062*/ 	.byte	0x73, 0x70, 0x65, 0x63, 0x69, 0x61, 0x6c, 0x69, 0x7a, 0x65, 0x64, 0x2e, 0x68, 0x70, 0x70, 0x00
	.type		__unnamed_1,@object
	.size		__unnamed_1,(.L_0 - __unnamed_1)
__unnamed_1:
        /*0072*/ 	.byte	0x76, 0x6f, 0x69, 0x64, 0x20, 0x63, 0x75, 0x74, 0x6c, 0x61, 0x73, 0x73, 0x3a, 0x3a, 0x67, 0x65
        /* <DEDUP_REMOVED lines=171> */
        /*0b32*/ 	.byte	0x75, 0x74, 0x65, 0x3a, 0x3a, 0x69, 0x64, 0x65, 0x6e, 0x74, 0x69, 0x74, 0x79, 0x5d, 0x00
.L_0:


//--------------------- .nv.shared._ZN7cutlass13device_kernelINS_4gemm6kernel13GemmUniversalIN4cute5tupleIJiiiiEEENS1_10collective13CollectiveMmaINS1_34MainloopSm90TmaGmmaWarpSpecializedILi15ENS5_IJNS4_1CILi1EEESB_SB_EEENS1_35KernelTmaWarpSpecializedCooperativeEEENS5_IJNSA_ILi384EEENSA_ILi80EEENSA_ILi32EEEEEEaNS5_IJlSB_lEEEaSJ_NS4_8TiledMMAINS4_8MMA_AtomIJNS4_4SM904GMMA26MMA_64x16x32_S32S8S8_SS_TNEEEENS4_6LayoutINS5_IJNSA_ILi2EEESB_SB_EEENS5_IJSB_NSA_ILi0EEEST_EEEEENS5_IJNS4_10UnderscoreESW_SW_EEEEENS4_13SM90_TMA_LOADENS4_14ComposedLayoutINS4_7SwizzleILi1ELi4ELi3EEENS4_18smem_ptr_flag_bitsILi8EEENSQ_INS5_IJNSA_ILi8EEESH_EEENS5_IJSH_SB_EEEEEEEvNS4_8identityESZ_S19_vS1A_EENS_8epilogue10collective6detail29Sm90TmaWarpSpecializedAdapterINS1D_15DefaultEpilogueIaSJ_SJ_NS1C_6thread17LinearCombinationIaLi1EiiLNS1H_9ScaleType4KindE0ELNS_15FloatRoundStyleE2EaEENS1_15EpilogueDefaultEEEEEvvEEEEvNT_6ParamsE --------------------------
	.section	.nv.shared._ZN7cutlass13device_kernelINS_4gemm6kernel13GemmUniversalIN4cute5tupleIJiiiiEEENS1_10collective13CollectiveMmaINS1_34MainloopSm90TmaGmmaWarpSpecializedILi15ENS5_IJNS4_1CILi1EEESB_SB_EEENS1_35KernelTmaWarpSpecializedCooperativeEEENS5_IJNSA_ILi384EEENSA_ILi80EEENSA_ILi32EEEEEEaNS5_IJlSB_lEEEaSJ_NS4_8TiledMMAINS4_8MMA_AtomIJNS4_4SM904GMMA26MMA_64x16x32_S32S8S8_SS_TNEEEENS4_6LayoutINS5_IJNSA_ILi2EEESB_SB_EEENS5_IJSB_NSA_ILi0EEEST_EEEEENS5_IJNS4_10UnderscoreESW_SW_EEEEENS4_13SM90_TMA_LOADENS4_14ComposedLayoutINS4_7SwizzleILi1ELi4ELi3EEENS4_18smem_ptr_flag_bitsILi8EEENSQ_INS5_IJNSA_ILi8EEESH_EEENS5_IJSH_SB_EEEEEEEvNS4_8identityESZ_S19_vS1A_EENS_8epilogue10collective6detail29Sm90TmaWarpSpecializedAdapterINS1D_15DefaultEpilogueIaSJ_SJ_NS1C_6thread17LinearCombinationIaLi1EiiLNS1H_9ScaleType4KindE0ELNS_15FloatRoundStyleE2EaEENS1_15EpilogueDefaultEEEEEvvEEEEvNT_6ParamsE,"aw",@nobits
	.sectionflags	@""
	.align	16
	.zero		1024


//--------------------- .nv.shared.reserved.0     --------------------------
	.section	.nv.shared.reserved.0,"aw",@nobits
	.weak		__nv_reservedSMEM_offset_0_alias
	.size		__nv_reservedSMEM_offset_0_alias, 0, 0
	.other		__nv_reservedSMEM_offset_0_alias,@"STO_CUDA_RESERVED_SHARED STV_DEFAULT"
__nv_reservedSMEM_offset_0_alias:
	.zero		0


//--------------------- .nv.global                --------------------------
	.section	.nv.global,"aw",@nobits
.nv.global:
	.type		_ZN40_INTERNAL_e1da15e1_4_k_cu_b8860dc1_123934cute1_E,@object
	.size		_ZN40_INTERNAL_e1da15e1_4_k_cu_b8860dc1_123934cute1_E,(_ZN40_INTERNAL_e1da15e1_4_k_cu_b8860dc1_123934cuda3std3__45__cpo6cbeginE - _ZN40_INTERNAL_e1da15e1_4_k_cu_b8860dc1_123934cute1_E)
_ZN40_INTERNAL_e1da15e1_4_k_cu_b8860dc1_123934cute1_E:
	.zero		1
	.type		_ZN40_INTERNAL_e1da15e1_4_k_cu_b8860dc1_123934cuda3std3__45__cpo6cbeginE,@object
	.size		_ZN40_INTERNAL_e1da15e1_4_k_cu_b8860dc1_123934cuda3std3__45__cpo6cbeginE,(_ZN40_INTERNAL_e1da15e1_4_k_cu_b8860dc1_123934cuda3std3__48in_placeE - _ZN40_INTERNAL_e1da15e1_4_k_cu_b8860dc1_123934cuda3std3__45__cpo6cbeginE)
_ZN40_INTERNAL_e1da15e1_4_k_cu_b8860dc1_123934cuda3std3__45__cpo6cbeginE:
	.zero		1
	.type		_ZN40_INTERNAL_e1da15e1_4_k_cu_b8860dc1_123934cuda3std3__48in_placeE,@object
	.size		_ZN40_INTERNAL_e1da15e1_4_k_cu_b8860dc1_123934cuda3std3__48in_placeE,(_ZN40_INTERNAL_e1da15e1_4_k_cu_b8860dc1_123934cuda3std6ranges3__45__cpo9iter_moveE - _ZN40_INTERNAL_e1da15e1_4_k_cu_b8860dc1_123934cuda3std3__48in_placeE)
_ZN40_INTERNAL_e1da15e1_4_k_cu_b8860dc1_123934cuda3std3__48in_placeE:
	.zero		1
	.type		_ZN40_INTERNAL_e1da15e1_4_k_cu_b8860dc1_123934cuda3std6ranges3__45__cpo9iter_moveE,@object
	.size		_ZN40_INTERNAL_e1da15e1_4_k_cu_b8860dc1_123934cuda3std6ranges3__45__cpo9iter_moveE,(_ZN40_INTERNAL_e1da15e1_4_k_cu_b8860dc1_123934cuda3std3__45__cpo5beginE - _ZN40_INTERNAL_e1da15e1_4_k_cu_b8860dc1_123934cuda3std6ranges3__45__cpo9iter_moveE)
_ZN40_INTERNAL_e1da15e1_4_k_cu_b8860dc1_123934cuda3std6ranges3__45__cpo9iter_moveE:
	.zero		1
	.type		_ZN40_INTERNAL_e1da15e1_4_k_cu_b8860dc1_123934cuda3std3__45__cpo5beginE,@object
	.size		_ZN40_INTERNAL_e1da15e1_4_k_cu_b8860dc1_123934cuda3std3__45__cpo5beginE,(_ZN40_INTERNAL_e1da15e1_4_k_cu_b8860dc1_123934cuda3std3__442_GLOBAL__N__e1da15e1_4_k_cu_b8860dc1_123936ignoreE - _ZN40_INTERNAL_e1da15e1_4_k_cu_b8860dc1_123934cuda3std3__45__cpo5beginE)
_ZN40_INTERNAL_e1da15e1_4_k_cu_b8860dc1_123934cuda3std3__45__cpo5beginE:
	.zero		1
	.type		_ZN40_INTERNAL_e1da15e1_4_k_cu_b8860dc1_123934cuda3std3__442_GLOBAL__N__e1da15e1_4_k_cu_b8860dc1_123936ignoreE,@object
	.size		_ZN40_INTERNAL_e1da15e1_4_k_cu_b8860dc1_123934cuda3std3__442_GLOBAL__N__e1da15e1_4_k_cu_b8860dc1_123936ignoreE,(_ZN40_INTERNAL_e1da15e1_4_k_cu_b8860dc1_123934cute7productE - _ZN40_INTERNAL_e1da15e1_4_k_cu_b8860dc1_123934cuda3std3__442_GLOBAL__N__e1da15e1_4_k_cu_b8860dc1_123936ignoreE)
_ZN40_INTERNAL_e1da15e1_4_k_cu_b8860dc1_123934cuda3std3__442_GLOBAL__N__e1da15e1_4_k_cu_b8860dc1_123936ignoreE:
	.zero		1
	.type		_ZN40_INTERNAL_e1da15e1_4_k_cu_b8860dc1_123934cute7productE,@object
	.size		_ZN40_INTERNAL_e1da15e1_4_k_cu_b8860dc1_123934cute7productE,(_ZN40_INTERNAL_e1da15e1_4_k_cu_b8860dc1_123934cuda3std3__45__cpo3endE - _ZN40_INTERNAL_e1da15e1_4_k_cu_b8860dc1_123934cute7productE)
_ZN40_INTERNAL_e1da15e1_4_k_cu_b8860dc1_123934cute7productE:
	.zero		1
	.type		_ZN40_INTERNAL_e1da15e1_4_k_cu_b8860dc1_123934cuda3std3__45__cpo3endE,@object
	.size		_ZN40_INTERNAL_e1da15e1_4_k_cu_b8860dc1_123934cuda3std3__45__cpo3endE,(_ZN40_INTERNAL_e1da15e1_4_k_cu_b8860dc1_123934cuda3std3__419piecewise_constructE - _ZN40_INTERNAL_e1da15e1_4_k_cu_b8860dc1_123934cuda3std3__45__cpo3endE)
_ZN40_INTERNAL_e1da15e1_4_k_cu_b8860dc1_123934cuda3std3__45__cpo3endE:
	.zero		1
	.type		_ZN40_INTERNAL_e1da15e1_4_k_cu_b8860dc1_123934cuda3std3__419piecewise_constructE,@object
	.size		_ZN40_INTERNAL_e1da15e1_4_k_cu_b8860dc1_123934cuda3std3__419piecewise_constructE,(_ZN40_INTERNAL_e1da15e1_4_k_cu_b8860dc1_123934cuda3std3__45__cpo4cendE - _ZN40_INTERNAL_e1da15e1_4_k_cu_b8860dc1_123934cuda3std3__419piecewise_constructE)
_ZN40_INTERNAL_e1da15e1_4_k_cu_b8860dc1_123934cuda3std3__419piecewise_constructE:
	.zero		1
	.type		_ZN40_INTERNAL_e1da15e1_4_k_cu_b8860dc1_123934cuda3std3__45__cpo4cendE,@object
	.size		_ZN40_INTERNAL_e1da15e1_4_k_cu_b8860dc1_123934cuda3std3__45__cpo4cendE,(_ZN40_INTERNAL_e1da15e1_4_k_cu_b8860dc1_123934cuda3std6ranges3__45__cpo4swapE - _ZN40_INTERNAL_e1da15e1_4_k_cu_b8860dc1_123934cuda3std3__45__cpo4cendE)
_ZN40_INTERNAL_e1da15e1_4_k_cu_b8860dc1_123934cuda3std3__45__cpo4cendE:
	.zero		1
	.type		_ZN40_INTERNAL_e1da15e1_4_k_cu_b8860dc1_123934cuda3std6ranges3__45__cpo4swapE,@object
	.size		_ZN40_INTERNAL_e1da15e1_4_k_cu_b8860dc1_123934cuda3std6ranges3__45__cpo4swapE,(.L_8 - _ZN40_INTERNAL_e1da15e1_4_k_cu_b8860dc1_123934cuda3std6ranges3__45__cpo4swapE)
_ZN40_INTERNAL_e1da15e1_4_k_cu_b8860dc1_123934cuda3std6ranges3__45__cpo4swapE:
	.zero		1
.L_8:


//--------------------- .nv.constant0._ZN7cutlass13device_kernelINS_4gemm6kernel13GemmUniversalIN4cute5tupleIJiiiiEEENS1_10collective13CollectiveMmaINS1_34MainloopSm90TmaGmmaWarpSpecializedILi15ENS5_IJNS4_1CILi1EEESB_SB_EEENS1_35KernelTmaWarpSpecializedCooperativeEEENS5_IJNSA_ILi384EEENSA_ILi80EEENSA_ILi32EEEEEEaNS5_IJlSB_lEEEaSJ_NS4_8TiledMMAINS4_8MMA_AtomIJNS4_4SM904GMMA26MMA_64x16x32_S32S8S8_SS_TNEEEENS4_6LayoutINS5_IJNSA_ILi2EEESB_SB_EEENS5_IJSB_NSA_ILi0EEEST_EEEEENS5_IJNS4_10UnderscoreESW_SW_EEEEENS4_13SM90_TMA_LOADENS4_14ComposedLayoutINS4_7SwizzleILi1ELi4ELi3EEENS4_18smem_ptr_flag_bitsILi8EEENSQ_INS5_IJNSA_ILi8EEESH_EEENS5_IJSH_SB_EEEEEEEvNS4_8identityESZ_S19_vS1A_EENS_8epilogue10collective6detail29Sm90TmaWarpSpecializedAdapterINS1D_15DefaultEpilogueIaSJ_SJ_NS1C_6thread17LinearCombinationIaLi1EiiLNS1H_9ScaleType4KindE0ELNS_15FloatRoundStyleE2EaEENS1_15EpilogueDefaultEEEEEvvEEEEvNT_6ParamsE --------------------------
	.section	.nv.constant0._ZN7cutlass13device_kernelINS_4gemm6kernel13GemmUniversalIN4cute5tupleIJiiiiEEENS1_10collective13CollectiveMmaINS1_34MainloopSm90TmaGmmaWarpSpecializedILi15ENS5_IJNS4_1CILi1EEESB_SB_EEENS1_35KernelTmaWarpSpecializedCooperativeEEENS5_IJNSA_ILi384EEENSA_ILi80EEENSA_ILi32EEEEEEaNS5_IJlSB_lEEEaSJ_NS4_8TiledMMAINS4_8MMA_AtomIJNS4_4SM904GMMA26MMA_64x16x32_S32S8S8_SS_TNEEEENS4_6LayoutINS5_IJNSA_ILi2EEESB_SB_EEENS5_IJSB_NSA_ILi0EEEST_EEEEENS5_IJNS4_10UnderscoreESW_SW_EEEEENS4_13SM90_TMA_LOADENS4_14ComposedLayoutINS4_7SwizzleILi1ELi4ELi3EEENS4_18smem_ptr_flag_bitsILi8EEENSQ_INS5_IJNSA_ILi8EEESH_EEENS5_IJSH_SB_EEEEEEEvNS4_8identityESZ_S19_vS1A_EENS_8epilogue10collective6detail29Sm90TmaWarpSpecializedAdapterINS1D_15DefaultEpilogueIaSJ_SJ_NS1C_6thread17LinearCombinationIaLi1EiiLNS1H_9ScaleType4KindE0ELNS_15FloatRoundStyleE2EaEENS1_15EpilogueDefaultEEEEEvvEEEEvNT_6ParamsE,"a",@progbits
	.sectionflags	@""
	.align	4
.nv.constant0._ZN7cutlass13device_kernelINS_4gemm6kernel13GemmUniversalIN4cute5tupleIJiiiiEEENS1_10collective13CollectiveMmaINS1_34MainloopSm90TmaGmmaWarpSpecializedILi15ENS5_IJNS4_1CILi1EEESB_SB_EEENS1_35KernelTmaWarpSpecializedCooperativeEEENS5_IJNSA_ILi384EEENSA_ILi80EEENSA_ILi32EEEEEEaNS5_IJlSB_lEEEaSJ_NS4_8TiledMMAINS4_8MMA_AtomIJNS4_4SM904GMMA26MMA_64x16x32_S32S8S8_SS_TNEEEENS4_6LayoutINS5_IJNSA_ILi2EEESB_SB_EEENS5_IJSB_NSA_ILi0EEEST_EEEEENS5_IJNS4_10UnderscoreESW_SW_EEEEENS4_13SM90_TMA_LOADENS4_14ComposedLayoutINS4_7SwizzleILi1ELi4ELi3EEENS4_18smem_ptr_flag_bitsILi8EEENSQ_INS5_IJNSA_ILi8EEESH_EEENS5_IJSH_SB_EEEEEEEvNS4_8identityESZ_S19_vS1A_EENS_8epilogue10collective6detail29Sm90TmaWarpSpecializedAdapterINS1D_15DefaultEpilogueIaSJ_SJ_NS1C_6thread17LinearCombinationIaLi1EiiLNS1H_9ScaleType4KindE0ELNS_15FloatRoundStyleE2EaEENS1_15EpilogueDefaultEEEEEvvEEEEvNT_6ParamsE:
	.zero		1664


//--------------------- SYMBOLS --------------------------

	.type		.nv.reservedSmem.offset0,@object
	.size		.nv.reservedSmem.offset0,0x4
	.type		__assertfail,@function
